def attn_fwd(
    Q,
    K,
    V,
    Out,
    Lse,
    sm_scale,
    stride_qz,
    stride_qh,
    stride_qm,
    stride_qk,
    stride_kz,
    stride_kh,
    stride_kn,
    stride_kk,
    stride_vz,
    stride_vh,
    stride_vn,
    stride_vk,
    stride_oz,
    stride_oh,
    stride_om,
    stride_ok,
    seqlen_q,
    seqlen_k,
    BLOCK_M: tl.constexpr,
    BLOCK_N: tl.constexpr,
    HEAD_DIM: tl.constexpr,
    CAUSAL: tl.constexpr,
):
    start_m = tl.program_id(0)
    off_hz = tl.program_id(1)
    q_off = off_hz * stride_qh
    k_off = off_hz * stride_kh
    v_off = off_hz * stride_vh
    offs_m = start_m * BLOCK_M + tl.arange(0, BLOCK_M)
    offs_d = tl.arange(0, HEAD_DIM)
    offs_n = tl.arange(0, BLOCK_N)
    q_ptrs = Q + q_off + offs_m[:, None] * stride_qm + offs_d[None, :] * stride_qk
    k_ptrs = K + k_off + offs_d[:, None] * stride_kk + offs_n[None, :] * stride_kn
    v_ptrs = V + v_off + offs_n[:, None] * stride_vn + offs_d[None, :] * stride_vk
    m_i = tl.full([BLOCK_M], float("-inf"), dtype=tl.float32)
    l_i = tl.zeros([BLOCK_M], dtype=tl.float32) + 1.0
    acc = tl.zeros([BLOCK_M, HEAD_DIM], dtype=tl.float32)
    q = tl.load(q_ptrs)
    acc, l_i, m_i = _attn_fwd_inner(
        acc,
        l_i,
        m_i,
        q,
        k_ptrs,
        v_ptrs,
        sm_scale,
        stride_kn,
        stride_vn,
        start_m,
        seqlen_k,
        BLOCK_M,
        BLOCK_N,
        HEAD_DIM,
        CAUSAL,
    )
    acc = acc / l_i[:, None]
    lse = m_i + tl.math.log2(l_i) / 1.4426950408889634
    o_ptrs = (
        Out
        + off_hz * stride_oh
        + offs_m[:, None] * stride_om
        + offs_d[None, :] * stride_ok
    )
    tl.store(o_ptrs, acc.to(Out.dtype.element_ty))
    tl.store(Lse + off_hz * seqlen_q + offs_m, lse)

# config = {"BLOCK_M": 64, "BLOCK_N": 64, "HEAD_DIM": 32, "arch": "sm_90", "causal": false, "dtype": "fp16", "num_stages": 3, "num_warps": 4}
# arch = sm_90


// ===== COMPILED SASS (sm_90a) =====

	.target	sm_90a

	.elftype	@"ET_EXEC"


//--------------------- .note.nv.tkinfo           --------------------------
	.section	.note.nv.tkinfo,"",@"SHT_NOTE"
	.sectionflags	@"SHF_NOTE_NV_TKINFO"
	.tkinfo
        /*0018*/ 	.word	0x00000002
        /*0030*/ 	.string	""
        /*0030*/ 	.string	"ptxas"
        /*0030*/ 	.string	"Cuda compilation tools, release 13.0, V13.0.88"
        /*0030*/ 	.string	"Build cuda_13.0.r13.0/compiler.36424714_0"
        /*0030*/ 	.string	"-v  -suppress-debug-info  -lineinfo  -arch sm_90a "



//--------------------- .note.nv.cuinfo           --------------------------
	.section	.note.nv.cuinfo,"",@"SHT_NOTE"
	.sectionflags	@"SHF_NOTE_NV_CUINFO"
        /*0018*/ 	.short	0x0002
        /*001a*/ 	.short	0x005a
        /*001c*/ 	.short	0x0082
	.zero		2


//--------------------- .nv.info                  --------------------------
	.section	.nv.info,"",@"SHT_CUDA_INFO"
	.align	4


	//----- nvinfo : EIATTR_REGCOUNT
	.align		4
        /*0000*/ 	.byte	0x04, 0x2f
        /*0002*/ 	.short	(.L_2 - .L_1)
	.align		4
.L_1:
        /*0004*/ 	.word	index@(attn_fwd)
        /*0008*/ 	.word	0x000000a8


	//----- nvinfo : EIATTR_FRAME_SIZE
	.align		4
.L_2:
        /*000c*/ 	.byte	0x04, 0x11
        /*000e*/ 	.short	(.L_4 - .L_3)
	.align		4
.L_3:
        /*0010*/ 	.word	index@(attn_fwd)
        /*0014*/ 	.word	0x00000000


	//----- nvinfo : EIATTR_MIN_STACK_SIZE
	.align		4
.L_4:
        /*0018*/ 	.byte	0x04, 0x12
        /*001a*/ 	.short	(.L_6 - .L_5)
	.align		4
.L_5:
        /*001c*/ 	.word	index@(attn_fwd)
        /*0020*/ 	.word	0x00000000
.L_6:


//--------------------- .nv.compat                --------------------------
	.section	.nv.compat,"",@"SHT_CUDA_COMPAT_INFO"
	.align	4
        /*0000*/ 	.byte	0x02, 0x09, 0x01, 0x00, 0x02, 0x02, 0x04, 0x00, 0x02, 0x05, 0x05, 0x00, 0x03, 0x07, 0x01, 0x01
        /*0010*/ 	.byte	0x02, 0x03, 0x00, 0x00, 0x02, 0x06, 0x01, 0x00, 0x04, 0x0b, 0x08, 0x00, 0x00, 0x00, 0x00, 0x00
        /*0020*/ 	.byte	0x00, 0x00, 0x00, 0x00


//--------------------- .nv.info.attn_fwd         --------------------------
	.section	.nv.info.attn_fwd,"",@"SHT_CUDA_INFO"
	.sectionflags	@""
	.align	4


	//----- nvinfo : EIATTR_CUDA_API_VERSION
	.align		4
        /*0000*/ 	.byte	0x04, 0x37
        /*0002*/ 	.short	(.L_8 - .L_7)
.L_7:
        /*0004*/ 	.word	0x00000082


	//----- nvinfo : EIATTR_KPARAM_INFO
	.align		4
.L_8:
        /*0008*/ 	.byte	0x04, 0x17
        /*000a*/ 	.short	(.L_10 - .L_9)
.L_9:
        /*000c*/ 	.word	0x00000000
        /*0010*/ 	.short	0x0019
        /*0012*/ 	.short	0x0080
        /*0014*/ 	.byte	0x00, 0xf4, 0x21, 0x00


	//----- nvinfo : EIATTR_KPARAM_INFO
	.align		4
.L_10:
        /*0018*/ 	.byte	0x04, 0x17
        /*001a*/ 	.short	(.L_12 - .L_11)
.L_11:
        /*001c*/ 	.word	0x00000000
        /*0020*/ 	.short	0x0018
        /*0022*/ 	.short	0x0078
        /*0024*/ 	.byte	0x00, 0xf4, 0x21, 0x00


	//----- nvinfo : EIATTR_KPARAM_INFO
	.align		4
.L_12:
        /*0028*/ 	.byte	0x04, 0x17
        /*002a*/ 	.short	(.L_14 - .L_13)
.L_13:
        /*002c*/ 	.word	0x00000000
        /*0030*/ 	.short	0x0017
        /*0032*/ 	.short	0x0070
        /*0034*/ 	.byte	0x00, 0xf0, 0x11, 0x00


	//----- nvinfo : EIATTR_KPARAM_INFO
	.align		4
.L_14:
        /*0038*/ 	.byte	0x04, 0x17
        /*003a*/ 	.short	(.L_16 - .L_15)
.L_15:
        /*003c*/ 	.word	0x00000000
        /*0040*/ 	.short	0x0016
        /*0042*/ 	.short	0x006c
        /*0044*/ 	.byte	0x00, 0xf0, 0x11, 0x00


	//----- nvinfo : EIATTR_KPARAM_INFO
	.align		4
.L_16:
        /*0048*/ 	.byte	0x04, 0x17
        /*004a*/ 	.short	(.L_18 - .L_17)
.L_17:
        /*004c*/ 	.word	0x00000000
        /*0050*/ 	.short	0x0015
        /*0052*/ 	.short	0x0068
        /*0054*/ 	.byte	0x00, 0xf0, 0x11, 0x00


	//----- nvinfo : EIATTR_KPARAM_INFO
	.align		4
.L_18:
        /*0058*/ 	.byte	0x04, 0x17
        /*005a*/ 	.short	(.L_20 - .L_19)
.L_19:
        /*005c*/ 	.word	0x00000000
        /*0060*/ 	.short	0x0014
        /*0062*/ 	.short	0x0064
        /*0064*/ 	.byte	0x00, 0xf0, 0x11, 0x00


	//----- nvinfo : EIATTR_KPARAM_INFO
	.align		4
.L_20:
        /*0068*/ 	.byte	0x04, 0x17
        /*006a*/ 	.short	(.L_22 - .L_21)
.L_21:
        /*006c*/ 	.word	0x00000000
        /*0070*/ 	.short	0x0013
        /*0072*/ 	.short	0x0060
        /*0074*/ 	.byte	0x00, 0xf0, 0x11, 0x00


	//----- nvinfo : EIATTR_KPARAM_INFO
	.align		4
.L_22:
        /*0078*/ 	.byte	0x04, 0x17
        /*007a*/ 	.short	(.L_24 - .L_23)
.L_23:
        /*007c*/ 	.word	0x00000000
        /*0080*/ 	.short	0x0012
        /*0082*/ 	.short	0x005c
        /*0084*/ 	.byte	0x00, 0xf0, 0x11, 0x00


	//----- nvinfo : EIATTR_KPARAM_INFO
	.align		4
.L_24:
        /*0088*/ 	.byte	0x04, 0x17
        /*008a*/ 	.short	(.L_26 - .L_25)
.L_25:
        /*008c*/ 	.word	0x00000000
        /*0090*/ 	.short	0x0011
        /*0092*/ 	.short	0x0058
        /*0094*/ 	.byte	0x00, 0xf0, 0x11, 0x00


	//----- nvinfo : EIATTR_KPARAM_INFO
	.align		4
.L_26:
        /*0098*/ 	.byte	0x04, 0x17
        /*009a*/ 	.short	(.L_28 - .L_27)
.L_27:
        /*009c*/ 	.word	0x00000000
        /*00a0*/ 	.short	0x0010
        /*00a2*/ 	.short	0x0054
        /*00a4*/ 	.byte	0x00, 0xf0, 0x11, 0x00


	//----- nvinfo : EIATTR_KPARAM_INFO
	.align		4
.L_28:
        /*00a8*/ 	.byte	0x04, 0x17
        /*00aa*/ 	.short	(.L_30 - .L_29)
.L_29:
        /*00ac*/ 	.word	0x00000000
        /*00b0*/ 	.short	0x000f
        /*00b2*/ 	.short	0x0050
        /*00b4*/ 	.byte	0x00, 0xf0, 0x11, 0x00


	//----- nvinfo : EIATTR_KPARAM_INFO
	.align		4
.L_30:
        /*00b8*/ 	.byte	0x04, 0x17
        /*00ba*/ 	.short	(.L_32 - .L_31)
.L_31:
        /*00bc*/ 	.word	0x00000000
        /*00c0*/ 	.short	0x000e
        /*00c2*/ 	.short	0x004c
        /*00c4*/ 	.byte	0x00, 0xf0, 0x11, 0x00


	//----- nvinfo : EIATTR_KPARAM_INFO
	.align		4
.L_32:
        /*00c8*/ 	.byte	0x04, 0x17
        /*00ca*/ 	.short	(.L_34 - .L_33)
.L_33:
        /*00cc*/ 	.word	0x00000000
        /*00d0*/ 	.short	0x000d
        /*00d2*/ 	.short	0x0048
        /*00d4*/ 	.byte	0x00, 0xf0, 0x11, 0x00


	//----- nvinfo : EIATTR_KPARAM_INFO
	.align		4
.L_34:
        /*00d8*/ 	.byte	0x04, 0x17
        /*00da*/ 	.short	(.L_36 - .L_35)
.L_35:
        /*00dc*/ 	.word	0x00000000
        /*00e0*/ 	.short	0x000c
        /*00e2*/ 	.short	0x0044
        /*00e4*/ 	.byte	0x00, 0xf0, 0x11, 0x00


	//----- nvinfo : EIATTR_KPARAM_INFO
	.align		4
.L_36:
        /*00e8*/ 	.byte	0x04, 0x17
        /*00ea*/ 	.short	(.L_38 - .L_37)
.L_37:
        /*00ec*/ 	.word	0x00000000
        /*00f0*/ 	.short	0x000b
        /*00f2*/ 	.short	0x0040
        /*00f4*/ 	.byte	0x00, 0xf0, 0x11, 0x00


	//----- nvinfo : EIATTR_KPARAM_INFO
	.align		4
.L_38:
        /*00f8*/ 	.byte	0x04, 0x17
        /*00fa*/ 	.short	(.L_40 - .L_39)
.L_39:
        /*00fc*/ 	.word	0x00000000
        /*0100*/ 	.short	0x000a
        /*0102*/ 	.short	0x003c
        /*0104*/ 	.byte	0x00, 0xf0, 0x11, 0x00


	//----- nvinfo : EIATTR_KPARAM_INFO
	.align		4
.L_40:
        /*0108*/ 	.byte	0x04, 0x17
        /*010a*/ 	.short	(.L_42 - .L_41)
.L_41:
        /*010c*/ 	.word	0x00000000
        /*0110*/ 	.short	0x0009
        /*0112*/ 	.short	0x0038
        /*0114*/ 	.byte	0x00, 0xf0, 0x11, 0x00


	//----- nvinfo : EIATTR_KPARAM_INFO
	.align		4
.L_42:
        /*0118*/ 	.byte	0x04, 0x17
        /*011a*/ 	.short	(.L_44 - .L_43)
.L_43:
        /*011c*/ 	.word	0x00000000
        /*0120*/ 	.short	0x0008
        /*0122*/ 	.short	0x0034
        /*0124*/ 	.byte	0x00, 0xf0, 0x11, 0x00


	//----- nvinfo : EIATTR_KPARAM_INFO
	.align		4
.L_44:
        /*0128*/ 	.byte	0x04, 0x17
        /*012a*/ 	.short	(.L_46 - .L_45)
.L_45:
        /*012c*/ 	.word	0x00000000
        /*0130*/ 	.short	0x0007
        /*0132*/ 	.short	0x0030
        /*0134*/ 	.byte	0x00, 0xf0, 0x11, 0x00


	//----- nvinfo : EIATTR_KPARAM_INFO
	.align		4
.L_46:
        /*0138*/ 	.byte	0x04, 0x17
        /*013a*/ 	.short	(.L_48 - .L_47)
.L_47:
        /*013c*/ 	.word	0x00000000
        /*0140*/ 	.short	0x0006
        /*0142*/ 	.short	0x002c
        /*0144*/ 	.byte	0x00, 0xf0, 0x11, 0x00


	//----- nvinfo : EIATTR_KPARAM_INFO
	.align		4
.L_48:
        /*0148*/ 	.byte	0x04, 0x17
        /*014a*/ 	.short	(.L_50 - .L_49)
.L_49:
        /*014c*/ 	.word	0x00000000
        /*0150*/ 	.short	0x0005
        /*0152*/ 	.short	0x0028
        /*0154*/ 	.byte	0x00, 0xf0, 0x11, 0x00


	//----- nvinfo : EIATTR_KPARAM_INFO
	.align		4
.L_50:
        /*0158*/ 	.byte	0x04, 0x17
        /*015a*/ 	.short	(.L_52 - .L_51)
.L_51:
        /*015c*/ 	.word	0x00000000
        /*0160*/ 	.short	0x0004
        /*0162*/ 	.short	0x0020
        /*0164*/ 	.byte	0x00, 0xf4, 0x21, 0x00


	//----- nvinfo : EIATTR_KPARAM_INFO
	.align		4
.L_52:
        /*0168*/ 	.byte	0x04, 0x17
        /*016a*/ 	.short	(.L_54 - .L_53)
.L_53:
        /*016c*/ 	.word	0x00000000
        /*0170*/ 	.short	0x0003
        /*0172*/ 	.short	0x0018
        /*0174*/ 	.byte	0x00, 0xf4, 0x21, 0x00


	//----- nvinfo : EIATTR_KPARAM_INFO
	.align		4
.L_54:
        /*0178*/ 	.byte	0x04, 0x17
        /*017a*/ 	.short	(.L_56 - .L_55)
.L_55:
        /*017c*/ 	.word	0x00000000
        /*0180*/ 	.short	0x0002
        /*0182*/ 	.short	0x0010
        /*0184*/ 	.byte	0x00, 0xf4, 0x21, 0x00


	//----- nvinfo : EIATTR_KPARAM_INFO
	.align		4
.L_56:
        /*0188*/ 	.byte	0x04, 0x17
        /*018a*/ 	.short	(.L_58 - .L_57)
.L_57:
        /*018c*/ 	.word	0x00000000
        /*0190*/ 	.short	0x0001
        /*0192*/ 	.short	0x0008
        /*0194*/ 	.byte	0x00, 0xf4, 0x21, 0x00


	//----- nvinfo : EIATTR_KPARAM_INFO
	.align		4
.L_58:
        /*0198*/ 	.byte	0x04, 0x17
        /*019a*/ 	.short	(.L_60 - .L_59)
.L_59:
        /*019c*/ 	.word	0x00000000
        /*01a0*/ 	.short	0x0000
        /*01a2*/ 	.short	0x0000
        /*01a4*/ 	.byte	0x00, 0xf4, 0x21, 0x00


	//----- nvinfo : EIATTR_SPARSE_MMA_MASK
	.align		4
.L_60:
        /*01a8*/ 	.byte	0x03, 0x50
        /*01aa*/ 	.short	0x0000


	//----- nvinfo : EIATTR_MAXREG_COUNT
	.align		4
        /*01ac*/ 	.byte	0x03, 0x1b
        /*01ae*/ 	.short	0x00ff


	//----- nvinfo : EIATTR_NUM_BARRIERS
	.align		4
        /*01b0*/ 	.byte	0x02, 0x4c
        /*01b2*/ 	.byte	0x01
	.zero		1


	//----- nvinfo : EIATTR_MERCURY_ISA_VERSION
	.align		4
        /*01b4*/ 	.byte	0x03, 0x5f
        /*01b6*/ 	.short	0x0101


	//----- nvinfo : EIATTR_COOP_GROUP_MASK_REGIDS
	.align		4
        /*01b8*/ 	.byte	0x04, 0x29
        /*01ba*/ 	.short	(.L_62 - .L_61)


	//   ....[0]....
.L_61:
        /*01bc*/ 	.word	0xffffffff


	//   ....[1]....
        /*01c0*/ 	.word	0xffffffff


	//   ....[2]....
        /*01c4*/ 	.word	0xffffffff


	//   ....[3]....
        /*01c8*/ 	.word	0xffffffff


	//   ....[4]....
        /*01cc*/ 	.word	0xffffffff


	//   ....[5]....
        /*01d0*/ 	.word	0xffffffff


	//   ....[6]....
        /*01d4*/ 	.word	0xffffffff


	//   ....[7]....
        /*01d8*/ 	.word	0xffffffff


	//----- nvinfo : EIATTR_COOP_GROUP_INSTR_OFFSETS
	.align		4
.L_62:
        /*01dc*/ 	.byte	0x04, 0x28
        /*01de*/ 	.short	(.L_64 - .L_63)


	//   ....[0]....
.L_63:
        /*01e0*/ 	.word	0x00001970


	//   ....[1]....
        /*01e4*/ 	.word	0x000019c0


	//   ....[2]....
        /*01e8*/ 	.word	0x00001c00


	//   ....[3]....
        /*01ec*/ 	.word	0x00001c20


	//   ....[4]....
        /*01f0*/ 	.word	0x000027d0


	//   ....[5]....
        /*01f4*/ 	.word	0x000027e0


	//   ....[6]....
        /*01f8*/ 	.word	0x00002820


	//   ....[7]....
        /*01fc*/ 	.word	0x00002830


	//----- nvinfo : EIATTR_EXIT_INSTR_OFFSETS
	.align		4
.L_64:
        /*0200*/ 	.byte	0x04, 0x1c
        /*0202*/ 	.short	(.L_66 - .L_65)


	//   ....[0]....
.L_65:
        /*0204*/ 	.word	0x00003980


	//   ....[1]....
        /*0208*/ 	.word	0x000039b0


	//----- nvinfo : EIATTR_REQNTID
	.align		4
.L_66:
        /*020c*/ 	.byte	0x04, 0x10
        /*020e*/ 	.short	(.L_68 - .L_67)
.L_67:
        /*0210*/ 	.word	0x00000080
        /*0214*/ 	.word	0x00000001
        /*0218*/ 	.word	0x00000001


	//----- nvinfo : EIATTR_CBANK_PARAM_SIZE
	.align		4
.L_68:
        /*021c*/ 	.byte	0x03, 0x19
        /*021e*/ 	.short	0x0088


	//----- nvinfo : EIATTR_PARAM_CBANK
	.align		4
        /*0220*/ 	.byte	0x04, 0x0a
        /*0222*/ 	.short	(.L_70 - .L_69)
	.align		4
.L_69:
        /*0224*/ 	.word	index@(.nv.constant0.attn_fwd)
        /*0228*/ 	.short	0x0210
        /*022a*/ 	.short	0x0088


	//----- nvinfo : EIATTR_SW_WAR
	.align		4
.L_70:
        /*022c*/ 	.byte	0x04, 0x36
        /*022e*/ 	.short	(.L_72 - .L_71)
.L_71:
        /*0230*/ 	.word	0x00000008
.L_72:


//--------------------- .nv.callgraph             --------------------------
	.section	.nv.callgraph,"",@"SHT_CUDA_CALLGRAPH"
	.align	4
	.sectionentsize	8
	.align		4
        /*0000*/ 	.word	0x00000000
	.align		4
        /*0004*/ 	.word	0xffffffff
	.align		4
        /*0008*/ 	.word	0x00000000
	.align		4
        /*000c*/ 	.word	0xfffffffe
	.align		4
        /*0010*/ 	.word	0x00000000
	.align		4
        /*0014*/ 	.word	0xfffffffd
	.align		4
        /*0018*/ 	.word	0x00000000
	.align		4
        /*001c*/ 	.word	0xfffffffc


//--------------------- .nv.constant4             --------------------------
	.section	.nv.constant4,"a",@progbits
	.align	8
	.align		8
.nv.constant4:
        /*0000*/ 	.dword	_$_str


//--------------------- .text.attn_fwd            --------------------------
	.section	.text.attn_fwd,"ax",@progbits
	.align	128
        .global         attn_fwd
        .type           attn_fwd,@function
        .size           attn_fwd,(.L_x_3 - attn_fwd)
        .other          attn_fwd,@"STO_CUDA_ENTRY STV_DEFAULT"
attn_fwd:
.text.attn_fwd:
[----:B------:R-:W-:Y:S01]  /*0000*/  LDC R1, c[0x0][0x28] ;  /* 0x00000a00ff017b82 */ /* 0x000fe20000000800 */
[----:B------:R-:W0:Y:S07]  /*0010*/  S2R R24, SR_TID.X ;  /* 0x0000000000187919 */ /* 0x000e2e0000002100 */
[----:B------:R-:W1:Y:S01]  /*0020*/  LDC R30, c[0x0][0x248] ;  /* 0x00009200ff1e7b82 */ /* 0x000e620000000800 */
[----:B------:R-:W-:Y:S01]  /*0030*/  ULDC.64 UR4, c[0x0][0x240] ;  /* 0x0000900000047ab9 */ /* 0x000fe20000000a00 */
[----:B------:R-:W-:Y:S01]  /*0040*/  ULDC.64 UR18, c[0x0][0x208] ;  /* 0x0000820000127ab9 */ /* 0x000fe20000000a00 */
[----:B------:R-:W2:Y:S05]  /*0050*/  S2R R3, SR_CTAID.X ;  /* 0x0000000000037919 */ /* 0x000eaa0000002500 */
[----:B------:R-:W3:Y:S08]  /*0060*/  S2UR UR11, SR_CTAID.Y ;  /* 0x00000000000b79c3 */ /* 0x000ef00000002600 */
[----:B------:R-:W4:Y:S08]  /*0070*/  LDC.64 R26, c[0x0][0x210] ;  /* 0x00008400ff1a7b82 */ /* 0x000f300000000a00 */
[----:B------:R-:W5:Y:S01]  /*0080*/  S2UR UR10, SR_CgaCtaId ;  /* 0x00000000000a79c3 */ /* 0x000f620000008800 */
[----:B0-----:R-:W-:Y:S01]  /*0090*/  SHF.R.U32.HI R17, RZ, 0x6, R24 ;  /* 0x00000006ff117819 */ /* 0x001fe20000011618 */
[----:B---3--:R-:W-:Y:S01]  /*00a0*/  UIMAD UR4, UR11, UR4, URZ ;  /* 0x000000040b0472a4 */ /* 0x008fe2000f8e023f */
[----:B------:R-:W-:-:S05]  /*00b0*/  LOP3.LUT R16, R24, 0x3f, RZ, 0xc0, !PT ;  /* 0x0000003f18107812 */ /* 0x000fca00078ec0ff */
[----:B------:R-:W0:Y:S01]  /*00c0*/  LDC R121, c[0x0][0x280] ;  /* 0x0000a000ff797b82 */ /* 0x000e220000000800 */
[----:B------:R-:W-:Y:S01]  /*00d0*/  SGXT.U32 R17, R17, 0x1 ;  /* 0x000000011111781a */ /* 0x000fe20000000000 */
[----:B------:R-:W-:Y:S01]  /*00e0*/  USHF.L.U32 UR6, UR4, 0x1, URZ ;  /* 0x0000000104067899 */ /* 0x000fe2000800063f */
[----:B--2---:R-:W-:-:S03]  /*00f0*/  LEA R0, R3, R16, 0x6 ;  /* 0x0000001003007211 */ /* 0x004fc600078e30ff */
[----:B-1----:R-:W-:Y:S02]  /*0100*/  IMAD R5, R17, R30, RZ ;  /* 0x0000001e11057224 */ /* 0x002fe400078e02ff */
[----:B------:R-:W-:Y:S01]  /*0110*/  IMAD R2, R0, UR5, RZ ;  /* 0x0000000500027c24 */ /* 0x000fe2000f8e02ff */
[----:B------:R-:W-:Y:S02]  /*0120*/  UIMAD.WIDE UR4, UR4, 0x2, URZ ;  /* 0x00000002040478a5 */ /* 0x000fe4000f8e023f */
[----:B------:R-:W-:Y:S01]  /*0130*/  LEA R7, R30, R5, 0x1 ;  /* 0x000000051e077211 */ /* 0x000fe200078e08ff */
[C---:B------:R-:W-:Y:S02]  /*0140*/  IMAD.SHL.U32 R3, R2.reuse, 0x2, RZ ;  /* 0x0000000202037824 */ /* 0x040fe400078e00ff */
[----:B------:R-:W-:-:S03]  /*0150*/  IMAD.HI R2, R2, 0x2, RZ ;  /* 0x0000000202027827 */ /* 0x000fc600078e02ff */
[----:B----4-:R-:W-:Y:S01]  /*0160*/  IADD3 R26, P0, P1, R3, UR6, R26 ;  /* 0x00000006031a7c10 */ /* 0x010fe2000f91e01a */
[----:B------:R-:W-:-:S03]  /*0170*/  IMAD R8, R30, 0x2, R7 ;  /* 0x000000021e087824 */ /* 0x000fc600078e0207 */
[----:B------:R-:W-:Y:S02]  /*0180*/  IADD3.X R28, R2, UR5, R27, P0, P1 ;  /* 0x00000005021c7c10 */ /* 0x000fe400087e241b */
[C---:B------:R-:W-:Y:S02]  /*0190*/  LEA R9, R30.reuse, R8, 0x1 ;  /* 0x000000081e097211 */ /* 0x040fe400078e08ff */
[-C--:B------:R-:W-:Y:S02]  /*01a0*/  LEA R2, P0, R5, R26.reuse, 0x1 ;  /* 0x0000001a05027211 */ /* 0x080fe400078008ff */
[----:B------:R-:W-:Y:S01]  /*01b0*/  LEA R4, P1, R7, R26, 0x1 ;  /* 0x0000001a07047211 */ /* 0x000fe200078208ff */
[----:B------:R-:W-:Y:S01]  /*01c0*/  IMAD R11, R30, 0x2, R9 ;  /* 0x000000021e0b7824 */ /* 0x000fe200078e0209 */
[----:B------:R-:W-:Y:S02]  /*01d0*/  LEA.HI.X.SX32 R3, R5, R28, 0x1, P0 ;  /* 0x0000001c05037211 */ /* 0x000fe400000f0eff */
[----:B------:R-:W-:-:S02]  /*01e0*/  LEA R6, P0, R8, R26, 0x1 ;  /* 0x0000001a08067211 */ /* 0x000fc400078008ff */
[----:B------:R-:W-:Y:S01]  /*01f0*/  LEA R12, R30, R11, 0x1 ;  /* 0x0000000b1e0c7211 */ /* 0x000fe200078e08ff */
[----:B------:R1:W2:Y:S01]  /*0200*/  LDG.E.U16 R21, desc[UR18][R2.64] ;  /* 0x0000001202157981 */ /* 0x0002a2000c1e1500 */
[-C--:B------:R-:W-:Y:S02]  /*0210*/  LEA.HI.X.SX32 R5, R7, R28.reuse, 0x1, P1 ;  /* 0x0000001c07057211 */ /* 0x080fe400008f0eff */
[----:B------:R-:W-:Y:S01]  /*0220*/  LEA.HI.X.SX32 R7, R8, R28, 0x1, P0 ;  /* 0x0000001c08077211 */ /* 0x000fe200000f0eff */
[----:B------:R-:W-:Y:S01]  /*0230*/  IMAD R13, R30, 0x2, R12 ;  /* 0x000000021e0d7824 */ /* 0x000fe200078e020c */
[C---:B------:R-:W-:Y:S01]  /*0240*/  LEA R8, P0, R9.reuse, R26, 0x1 ;  /* 0x0000001a09087211 */ /* 0x040fe200078008ff */
[----:B------:R3:W4:Y:S03]  /*0250*/  LDG.E.U16 R20, desc[UR18][R4.64] ;  /* 0x0000001204147981 */ /* 0x000726000c1e1500 */
[----:B------:R-:W-:Y:S01]  /*0260*/  LEA.HI.X.SX32 R9, R9, R28, 0x1, P0 ;  /* 0x0000001c09097211 */ /* 0x000fe200000f0eff */
[----:B------:R5:W4:Y:S01]  /*0270*/  LDG.E.U16 R23, desc[UR18][R6.64] ;  /* 0x0000001206177981 */ /* 0x000b22000c1e1500 */
[----:B-1----:R-:W-:-:S02]  /*0280*/  LEA R2, P0, R12, R26, 0x1 ;  /* 0x0000001a0c027211 */ /* 0x002fc400078008ff */
[----:B------:R-:W-:Y:S01]  /*0290*/  LEA R14, R30, R13, 0x1 ;  /* 0x0000000d1e0e7211 */ /* 0x000fe200078e08ff */
[----:B------:R1:W4:Y:S01]  /*02a0*/  LDG.E.U16 R25, desc[UR18][R8.64] ;  /* 0x0000001208197981 */ /* 0x000322000c1e1500 */
[----:B------:R-:W-:Y:S02]  /*02b0*/  LEA.HI.X.SX32 R3, R12, R28, 0x1, P0 ;  /* 0x0000001c0c037211 */ /* 0x000fe400000f0eff */
[-C--:B---3--:R-:W-:Y:S01]  /*02c0*/  LEA R4, P0, R13, R26.reuse, 0x1 ;  /* 0x0000001a0d047211 */ /* 0x088fe200078008ff */
[C---:B------:R-:W-:Y:S01]  /*02d0*/  IMAD R12, R30.reuse, 0x2, R14 ;  /* 0x000000021e0c7824 */ /* 0x040fe200078e020e */
[----:B------:R-:W-:Y:S01]  /*02e0*/  LEA R10, P1, R11, R26, 0x1 ;  /* 0x0000001a0b0a7211 */ /* 0x000fe200078208ff */
[----:B------:R-:W3:Y:S01]  /*02f0*/  LDG.E.U16 R22, desc[UR18][R2.64] ;  /* 0x0000001202167981 */ /* 0x000ee2000c1e1500 */
[----:B------:R-:W-:Y:S02]  /*0300*/  LEA.HI.X.SX32 R5, R13, R28, 0x1, P0 ;  /* 0x0000001c0d057211 */ /* 0x000fe400000f0eff */
[----:B------:R-:W-:-:S02]  /*0310*/  LEA R13, R30, R12, 0x1 ;  /* 0x0000000c1e0d7211 */ /* 0x000fc400078e08ff */
[----:B------:R-:W-:Y:S01]  /*0320*/  LEA.HI.X.SX32 R11, R11, R28, 0x1, P1 ;  /* 0x0000001c0b0b7211 */ /* 0x000fe200008f0eff */
[----:B------:R-:W3:Y:S02]  /*0330*/  LDG.E.U16 R29, desc[UR18][R4.64] ;  /* 0x00000012041d7981 */ /* 0x000ee4000c1e1500 */
[----:B------:R-:W-:Y:S01]  /*0340*/  IMAD R18, R30, 0x2, R13 ;  /* 0x000000021e127824 */ /* 0x000fe200078e020d */
[----:B-----5:R-:W-:Y:S01]  /*0350*/  LEA R6, P0, R14, R26, 0x1 ;  /* 0x0000001a0e067211 */ /* 0x020fe200078008ff */
[----:B------:R5:W4:Y:S03]  /*0360*/  LDG.E.U16 R27, desc[UR18][R10.64] ;  /* 0x000000120a1b7981 */ /* 0x000b26000c1e1500 */
[----:B------:R-:W-:Y:S02]  /*0370*/  LEA R19, R30, R18, 0x1 ;  /* 0x000000121e137211 */ /* 0x000fe400078e08ff */
[----:B------:R-:W-:-:S02]  /*0380*/  LEA.HI.X.SX32 R7, R14, R28, 0x1, P0 ;  /* 0x0000001c0e077211 */ /* 0x000fc400000f0eff */
[-C--:B-1----:R-:W-:Y:S01]  /*0390*/  LEA R8, P1, R12, R26.reuse, 0x1 ;  /* 0x0000001a0c087211 */ /* 0x082fe200078208ff */
[----:B------:R-:W-:Y:S01]  /*03a0*/  IMAD R14, R30, 0x2, R19 ;  /* 0x000000021e0e7824 */ /* 0x000fe200078e0213 */
[C---:B-----5:R-:W-:Y:S01]  /*03b0*/  LEA R10, P0, R13.reuse, R26, 0x1 ;  /* 0x0000001a0d0a7211 */ /* 0x060fe200078008ff */
[----:B------:R1:W5:Y:S01]  /*03c0*/  LDG.E.U16 R31, desc[UR18][R6.64] ;  /* 0x00000012061f7981 */ /* 0x000362000c1e1500 */
[-C--:B------:R-:W-:Y:S02]  /*03d0*/  LEA.HI.X.SX32 R9, R12, R28.reuse, 0x1, P1 ;  /* 0x0000001c0c097211 */ /* 0x080fe400008f0eff */
[----:B------:R-:W-:Y:S02]  /*03e0*/  LEA.HI.X.SX32 R11, R13, R28, 0x1, P0 ;  /* 0x0000001c0d0b7211 */ /* 0x000fe400000f0eff */
[----:B------:R-:W-:Y:S01]  /*03f0*/  LEA R12, P0, R14, R26, 0x1 ;  /* 0x0000001a0e0c7211 */ /* 0x000fe200078008ff */
[----:B------:R0:W3:Y:S01]  /*0400*/  LDG.E.U16 R33, desc[UR18][R8.64] ;  /* 0x0000001208217981 */ /* 0x0000e2000c1e1500 */
[----:B------:R-:W-:-:S02]  /*0410*/  LEA R3, R30, R14, 0x1 ;  /* 0x0000000e1e037211 */ /* 0x000fc400078e08ff */
[----:B------:R-:W-:Y:S01]  /*0420*/  LEA.HI.X.SX32 R13, R14, R28, 0x1, P0 ;  /* 0x0000001c0e0d7211 */ /* 0x000fe200000f0eff */
[----:B------:R0:W5:Y:S01]  /*0430*/  LDG.E.U16 R10, desc[UR18][R10.64] ;  /* 0x000000120a0a7981 */ /* 0x000162000c1e1500 */
[CC--:B------:R-:W-:Y:S01]  /*0440*/  LEA R14, P1, R3.reuse, R26.reuse, 0x1 ;  /* 0x0000001a030e7211 */ /* 0x0c0fe200078208ff */
[----:B------:R-:W-:Y:S01]  /*0450*/  IMAD R5, R30, 0x2, R3 ;  /* 0x000000021e057824 */ /* 0x000fe200078e0203 */
[C---:B------:R-:W-:Y:S02]  /*0460*/  LEA R2, P0, R18.reuse, R26, 0x1 ;  /* 0x0000001a12027211 */ /* 0x040fe400078008ff */
[-C--:B------:R-:W-:Y:S01]  /*0470*/  LEA.HI.X.SX32 R15, R3, R28.reuse, 0x1, P1 ;  /* 0x0000001c030f7211 */ /* 0x080fe200008f0eff */
[----:B------:R-:W5:Y:S01]  /*0480*/  LDG.E.U16 R13, desc[UR18][R12.64] ;  /* 0x000000120c0d7981 */ /* 0x000f62000c1e1500 */
[----:B------:R-:W-:Y:S02]  /*0490*/  LEA.HI.X.SX32 R3, R18, R28, 0x1, P0 ;  /* 0x0000001c12037211 */ /* 0x000fe400000f0eff */
[----:B-1----:R-:W-:Y:S01]  /*04a0*/  LEA R6, P1, R5, R26, 0x1 ;  /* 0x0000001a05067211 */ /* 0x002fe200078208ff */
[----:B------:R-:W5:Y:S01]  /*04b0*/  LDG.E.U16 R14, desc[UR18][R14.64] ;  /* 0x000000120e0e7981 */ /* 0x000f62000c1e1500 */
[----:B------:R-:W-:-:S02]  /*04c0*/  LEA R18, R30, R5, 0x1 ;  /* 0x000000051e127211 */ /* 0x000fc400078e08ff */
[----:B------:R-:W-:Y:S01]  /*04d0*/  LEA.HI.X.SX32 R7, R5, R28, 0x1, P1 ;  /* 0x0000001c05077211 */ /* 0x000fe200008f0eff */
[----:B------:R-:W5:Y:S01]  /*04e0*/  LDG.E.U16 R3, desc[UR18][R2.64] ;  /* 0x0000001202037981 */ /* 0x000f62000c1e1500 */
[CC--:B------:R-:W-:Y:S02]  /*04f0*/  LEA R4, P0, R19.reuse, R26.reuse, 0x1 ;  /* 0x0000001a13047211 */ /* 0x0c0fe400078008ff */
[C---:B0-----:R-:W-:Y:S02]  /*0500*/  LEA R8, P1, R18.reuse, R26, 0x1 ;  /* 0x0000001a12087211 */ /* 0x041fe400078208ff */
[-C--:B------:R-:W-:Y:S01]  /*0510*/  LEA.HI.X.SX32 R5, R19, R28.reuse, 0x1, P0 ;  /* 0x0000001c13057211 */ /* 0x080fe200000f0eff */
[----:B------:R-:W5:Y:S01]  /*0520*/  LDG.E.U16 R7, desc[UR18][R6.64] ;  /* 0x0000001206077981 */ /* 0x000f62000c1e1500 */
[----:B------:R-:W-:-:S04]  /*0530*/  LEA.HI.X.SX32 R9, R18, R28, 0x1, P1 ;  /* 0x0000001c12097211 */ /* 0x000fc800008f0eff */
[----:B------:R-:W5:Y:S04]  /*0540*/  LDG.E.U16 R5, desc[UR18][R4.64] ;  /* 0x0000001204057981 */ /* 0x000f68000c1e1500 */
[----:B------:R-:W5:Y:S01]  /*0550*/  LDG.E.U16 R9, desc[UR18][R8.64] ;  /* 0x0000001208097981 */ /* 0x000f62000c1e1500 */
[----:B------:R-:W-:Y:S01]  /*0560*/  SHF.R.S32.HI R118, RZ, 0x6, R24 ;  /* 0x00000006ff767819 */ /* 0x000fe20000011418 */
[----:B------:R-:W-:Y:S01]  /*0570*/  IMAD.SHL.U32 R11, R16, 0x2, RZ ;  /* 0x00000002100b7824 */ /* 0x000fe200078e00ff */
[----:B------:R-:W-:Y:S02]  /*0580*/  UMOV UR4, 0x400 ;  /* 0x0000040000047882 */ /* 0x000fe40000000000 */
[----:B------:R-:W-:Y:S01]  /*0590*/  SGXT R118, R118, 0x1 ;  /* 0x000000017676781a */ /* 0x000fe20000000200 */
[----:B------:R-:W-:Y:S01]  /*05a0*/  ULEA UR10, UR10, UR4, 0x18 ;  /* 0x000000040a0a7291 */ /* 0x000fe2000f8ec03f */
[----:B------:R-:W-:-:S02]  /*05b0*/  ISETP.GE.AND P0, PT, R121, 0x1, PT ;  /* 0x000000017900780c */ /* 0x000fc40003f06270 */
[----:B------:R-:W-:-:S04]  /*05c0*/  LOP3.LUT R118, R11, 0x90, R118, 0x78, !PT ;  /* 0x000000900b767812 */ /* 0x000fc800078e7876 */
[C---:B------:R-:W-:Y:S02]  /*05d0*/  LOP3.LUT R119, R118.reuse, 0x20, RZ, 0x3c, !PT ;  /* 0x0000002076777812 */ /* 0x040fe400078e3cff */
[C---:B------:R-:W-:Y:S02]  /*05e0*/  LOP3.LUT R120, R118.reuse, 0x40, RZ, 0x3c, !PT ;  /* 0x0000004076787812 */ /* 0x040fe400078e3cff */
[----:B------:R-:W-:Y:S01]  /*05f0*/  LOP3.LUT R122, R118, 0x60, RZ, 0x3c, !PT ;  /* 0x00000060767a7812 */ /* 0x000fe200078e3cff */
[----:B------:R-:W-:Y:S01]  /*0600*/  IMAD.MOV.U32 R124, RZ, RZ, 0x3f800000 ;  /* 0x3f800000ff7c7424 */ /* 0x000fe200078e00ff */
[----:B------:R-:W-:Y:S01]  /*0610*/  MOV R127, 0xff800000 ;  /* 0xff800000007f7802 */ /* 0x000fe20000000f00 */
[----:B------:R-:W-:Y:S01]  /*0620*/  IMAD.MOV.U32 R53, RZ, RZ, -0x800000 ;  /* 0xff800000ff357424 */ /* 0x000fe200078e00ff */
[----:B------:R-:W-:Y:S02]  /*0630*/  MOV R126, 0x3f800000 ;  /* 0x3f800000007e7802 */ /* 0x000fe40000000f00 */
[----:B------:R-:W-:-:S02]  /*0640*/  CS2R R56, SRZ ;  /* 0x0000000000387805 */ /* 0x000fc4000001ff00 */
[----:B------:R-:W-:Y:S02]  /*0650*/  CS2R R58, SRZ ;  /* 0x00000000003a7805 */ /* 0x000fe4000001ff00 */
[----:B------:R-:W-:Y:S02]  /*0660*/  CS2R R60, SRZ ;  /* 0x00000000003c7805 */ /* 0x000fe4000001ff00 */
[----:B------:R-:W-:Y:S02]  /*0670*/  CS2R R62, SRZ ;  /* 0x00000000003e7805 */ /* 0x000fe4000001ff00 */
[----:B------:R-:W-:Y:S02]  /*0680*/  CS2R R64, SRZ ;  /* 0x0000000000407805 */ /* 0x000fe4000001ff00 */
[----:B------:R-:W-:Y:S02]  /*0690*/  CS2R R66, SRZ ;  /* 0x0000000000427805 */ /* 0x000fe4000001ff00 */
[----:B------:R-:W-:-:S02]  /*06a0*/  CS2R R68, SRZ ;  /* 0x0000000000447805 */ /* 0x000fc4000001ff00 */
[----:B------:R-:W-:Y:S01]  /*06b0*/  CS2R R70, SRZ ;  /* 0x0000000000467805 */ /* 0x000fe2000001ff00 */
[----:B--2---:R0:W-:Y:S04]  /*06c0*/  STS.U16 [R118+UR10], R21 ;  /* 0x0000001576007988 */ /* 0x0041e8000800040a */
[----:B----4-:R0:W-:Y:S04]  /*06d0*/  STS.U16 [R118+UR10+0x400], R27 ;  /* 0x0004001b76007988 */ /* 0x0101e8000800040a */
[----:B---3--:R0:W-:Y:S04]  /*06e0*/  STS.U16 [R118+UR10+0x800], R33 ;  /* 0x0008002176007988 */ /* 0x0081e8000800040a */
[----:B-----5:R0:W-:Y:S04]  /*06f0*/  STS.U16 [R118+UR10+0xc00], R13 ;  /* 0x000c000d76007988 */ /* 0x0201e8000800040a */
[----:B------:R0:W-:Y:S04]  /*0700*/  STS.U16 [R119+UR10+0x100], R20 ;  /* 0x0001001477007988 */ /* 0x0001e8000800040a */
        /* <DEDUP_REMOVED lines=10> */
[----:B------:R0:W-:Y:S01]  /*07b0*/  STS.U16 [R122+UR10+0xf00], R9 ;  /* 0x000f00097a007988 */ /* 0x0001e2000800040a */
[----:B------:R-:W-:Y:S05]  /*07c0*/  @!P0 BRA `(.L_x_0) ;  /* 0x00000020004c8947 */ /* 0x000fea0003800000 */
[----:B------:R-:W1:Y:S01]  /*07d0*/  LDC.64 R74, c[0x0][0x260] ;  /* 0x00009800ff4a7b82 */ /* 0x000e620000000a00 */
[----:B0-----:R-:W-:Y:S01]  /*07e0*/  SHF.R.U32.HI R5, RZ, 0x5, R24 ;  /* 0x00000005ff057819 */ /* 0x001fe20000011618 */
[----:B------:R-:W-:Y:S01]  /*07f0*/  ULDC.64 UR6, c[0x0][0x220] ;  /* 0x0000880000067ab9 */ /* 0x000fe20000000a00 */
[----:B------:R-:W-:Y:S01]  /*0800*/  LOP3.LUT R2, R24, 0x1f, RZ, 0xc0, !PT ;  /* 0x0000001f18027812 */ /* 0x000fe200078ec0ff */
[----:B------:R-:W-:Y:S01]  /*0810*/  ULDC UR4, c[0x0][0x258] ;  /* 0x0000960000047ab9 */ /* 0x000fe20000000800 */
[----:B------:R-:W-:Y:S01]  /*0820*/  MOV R124, 0x3f800000 ;  /* 0x3f800000007c7802 */ /* 0x000fe20000000f00 */
[----:B------:R-:W-:Y:S01]  /*0830*/  IMAD.MOV.U32 R125, RZ, RZ, RZ ;  /* 0x000000ffff7d7224 */ /* 0x000fe200078e00ff */
[----:B------:R-:W-:Y:S01]  /*0840*/  MOV R123, RZ ;  /* 0x000000ff007b7202 */ /* 0x000fe20000000f00 */
[----:B------:R-:W0:Y:S01]  /*0850*/  LDC.64 R76, c[0x0][0x250] ;  /* 0x00009400ff4c7b82 */ /* 0x000e220000000a00 */
[----:B------:R-:W-:Y:S01]  /*0860*/  IMAD.MOV.U32 R126, RZ, RZ, 0x3f800000 ;  /* 0x3f800000ff7e7424 */ /* 0x000fe200078e00ff */
[----:B------:R-:W-:-:S02]  /*0870*/  CS2R R56, SRZ ;  /* 0x0000000000387805 */ /* 0x000fc4000001ff00 */
[----:B------:R-:W-:Y:S02]  /*0880*/  CS2R R58, SRZ ;  /* 0x00000000003a7805 */ /* 0x000fe4000001ff00 */
[----:B------:R-:W-:Y:S02]  /*0890*/  CS2R R60, SRZ ;  /* 0x00000000003c7805 */ /* 0x000fe4000001ff00 */
[----:B------:R-:W-:Y:S02]  /*08a0*/  CS2R R62, SRZ ;  /* 0x00000000003e7805 */ /* 0x000fe4000001ff00 */
[----:B------:R-:W-:Y:S02]  /*08b0*/  CS2R R64, SRZ ;  /* 0x0000000000407805 */ /* 0x000fe4000001ff00 */
[----:B------:R-:W-:Y:S01]  /*08c0*/  CS2R R66, SRZ ;  /* 0x0000000000427805 */ /* 0x000fe2000001ff00 */
[----:B------:R-:W2:Y:S01]  /*08d0*/  LDC R28, c[0x0][0x268] ;  /* 0x00009a00ff1c7b82 */ /* 0x000ea20000000800 */
[----:B------:R-:W-:-:S02]  /*08e0*/  CS2R R68, SRZ ;  /* 0x0000000000447805 */ /* 0x000fc4000001ff00 */
[----:B------:R-:W-:Y:S01]  /*08f0*/  CS2R R70, SRZ ;  /* 0x0000000000467805 */ /* 0x000fe2000001ff00 */
[----:B------:R-:W-:Y:S01]  /*0900*/  UMOV UR12, 0x80 ;  /* 0x00000080000c7882 */ /* 0x000fe20000000000 */
[----:B------:R-:W-:Y:S01]  /*0910*/  UMOV UR13, 0x40000040 ;  /* 0x40000040000d7882 */ /* 0x000fe20000000000 */
[----:B------:R-:W-:Y:S01]  /*0920*/  UMOV UR14, 0xfffffffe ;  /* 0xfffffffe000e7882 */ /* 0x000fe20000000000 */
[----:B------:R-:W-:Y:S01]  /*0930*/  UMOV UR15, 0x7fffffdf ;  /* 0x7fffffdf000f7882 */ /* 0x000fe20000000000 */
[----:B------:R-:W-:Y:S01]  /*0940*/  UMOV UR9, URZ ;  /* 0x0000003f00097c82 */ /* 0x000fe20008000000 */
[----:B-1----:R-:W-:Y:S02]  /*0950*/  IMAD R74, R74, UR11, RZ ;  /* 0x0000000b4a4a7c24 */ /* 0x002fe4000f8e02ff */
[----:B------:R-:W-:-:S03]  /*0960*/  IMAD R16, R16, R75, RZ ;  /* 0x0000004b10107224 */ /* 0x000fc600078e02ff */
[----:B------:R-:W-:Y:S01]  /*0970*/  SHF.L.U32 R3, R74, 0x1, RZ ;  /* 0x000000014a037819 */ /* 0x000fe200000006ff */
[----:B------:R-:W-:Y:S02]  /*0980*/  IMAD.SHL.U32 R4, R16, 0x2, RZ ;  /* 0x0000000210047824 */ /* 0x000fe400078e00ff */
[----:B0-----:R-:W-:Y:S02]  /*0990*/  IMAD R76, R76, UR11, RZ ;  /* 0x0000000b4c4c7c24 */ /* 0x001fe4000f8e02ff */
[----:B------:R-:W-:Y:S01]  /*09a0*/  IMAD.HI R74, R74, 0x2, RZ ;  /* 0x000000024a4a7827 */ /* 0x000fe200078e02ff */
[----:B------:R-:W-:Y:S01]  /*09b0*/  IADD3 R26, P0, P1, R4, UR6, R3 ;  /* 0x00000006041a7c10 */ /* 0x000fe2000f91e003 */
[----:B------:R-:W-:Y:S01]  /*09c0*/  USHF.R.U32.HI UR6, URZ, 0x4, UR10 ;  /* 0x000000043f067899 */ /* 0x000fe2000801160a */
[----:B------:R-:W-:Y:S01]  /*09d0*/  SGXT.U32 R4, R5, 0x2 ;  /* 0x000000020504781a */ /* 0x000fe20000000000 */
[----:B------:R-:W-:Y:S01]  /*09e0*/  IMAD R3, R2, UR4, RZ ;  /* 0x0000000402037c24 */ /* 0x000fe2000f8e02ff */
[----:B------:R-:W-:Y:S01]  /*09f0*/  ULDC.64 UR4, c[0x0][0x218] ;  /* 0x0000860000047ab9 */ /* 0x000fe20000000a00 */
[----:B------:R-:W-:Y:S01]  /*0a00*/  IMAD.HI R7, R16, 0x2, RZ ;  /* 0x0000000210077827 */ /* 0x000fe200078e02ff */
[----:B------:R-:W-:-:S02]  /*0a10*/  USGXT.U32 UR6, UR6, 0xe ;  /* 0x0000000e0606789a */ /* 0x000fc40008000000 */
[----:B------:R-:W-:Y:S01]  /*0a20*/  SHF.L.U32 R5, R3, 0x1, RZ ;  /* 0x0000000103057819 */ /* 0x000fe200000006ff */
[-C--:B------:R-:W-:Y:S01]  /*0a30*/  IMAD R6, R4, R77.reuse, RZ ;  /* 0x0000004d04067224 */ /* 0x080fe200078e02ff */
[----:B------:R-:W-:Y:S01]  /*0a40*/  IADD3.X R74, R7, UR7, R74, P0, P1 ;  /* 0x00000007074a7c10 */ /* 0x000fe200087e244a */
[----:B------:R-:W-:Y:S01]  /*0a50*/  IMAD.SHL.U32 R2, R76, 0x2, RZ ;  /* 0x000000024c027824 */ /* 0x000fe200078e00ff */
[----:B------:R-:W-:Y:S01]  /*0a60*/  LEA.HI R4, R24, 0x3c, RZ, 0x1b ;  /* 0x0000003c18047811 */ /* 0x000fe200078fd8ff */
[----:B------:R-:W-:Y:S01]  /*0a70*/  IMAD.HI R3, R3, 0x2, RZ ;  /* 0x0000000203037827 */ /* 0x000fe200078e02ff */
[----:B------:R-:W-:Y:S01]  /*0a80*/  LEA R8, R77, R6, 0x2 ;  /* 0x000000064d087211 */ /* 0x000fe200078e10ff */
[----:B------:R-:W-:Y:S01]  /*0a90*/  UMOV UR7, URZ ;  /* 0x0000003f00077c82 */ /* 0x000fe20008000000 */
[----:B------:R-:W-:Y:S01]  /*0aa0*/  IADD3 R109, P0, P1, R5, UR4, R2 ;  /* 0x00000004056d7c10 */ /* 0x000fe2000f91e002 */
[----:B------:R-:W-:Y:S01]  /*0ab0*/  IMAD.HI R76, R76, 0x2, RZ ;  /* 0x000000024c4c7827 */ /* 0x000fe200078e02ff */
[----:B------:R-:W-:Y:S01]  /*0ac0*/  LEA.HI R2, R24, 0x1c, RZ, 0x1b ;  /* 0x0000001c18027811 */ /* 0x000fe200078fd8ff */
[----:B------:R-:W-:Y:S01]  /*0ad0*/  UMOV UR4, URZ ;  /* 0x0000003f00047c82 */ /* 0x000fe20008000000 */
[----:B------:R-:W-:Y:S01]  /*0ae0*/  UIADD3.64 UR12, UR6, UR12, URZ ;  /* 0x0000000c060c7297 */ /* 0x000fe2000fffe03f */
[----:B------:R-:W-:Y:S01]  /*0af0*/  IMAD R10, R77, 0x4, R8 ;  /* 0x000000044d0a7824 */ /* 0x000fe200078e0208 */
[----:B------:R-:W-:Y:S01]  /*0b00*/  IADD3.X R15, R3, UR5, R76, P0, P1 ;  /* 0x00000005030f7c10 */ /* 0x000fe200087e244c */
[----:B------:R-:W-:Y:S01]  /*0b10*/  IMAD R3, R2, R77, RZ ;  /* 0x0000004d02037224 */ /* 0x000fe200078e02ff */
[-C--:B------:R-:W-:Y:S01]  /*0b20*/  LEA R78, P0, R6, R109.reuse, 0x1 ;  /* 0x0000006d064e7211 */ /* 0x080fe200078008ff */
[C---:B------:R-:W-:Y:S01]  /*0b30*/  IMAD R2, R77.reuse, 0x4, R10 ;  /* 0x000000044d027824 */ /* 0x040fe200078e020a */
[----:B------:R-:W-:Y:S01]  /*0b40*/  LEA R80, P1, R8, R109, 0x1 ;  /* 0x0000006d08507211 */ /* 0x000fe200078208ff */
[----:B------:R-:W-:Y:S01]  /*0b50*/  IMAD R5, R4, R77, RZ ;  /* 0x0000004d04057224 */ /* 0x000fe200078e02ff */
[-C--:B------:R-:W-:Y:S01]  /*0b60*/  LEA.HI.X.SX32 R79, R6, R15.reuse, 0x1, P0 ;  /* 0x0000000f064f7211 */ /* 0x080fe200000f0eff */
[----:B------:R-:W-:Y:S01]  /*0b70*/  IMAD R4, R77, 0x4, R2 ;  /* 0x000000044d047824 */ /* 0x000fe200078e0202 */
[----:B------:R-:W-:Y:S01]  /*0b80*/  LEA.HI.X.SX32 R81, R8, R15, 0x1, P1 ;  /* 0x0000000f08517211 */ /* 0x000fe200008f0eff */
[----:B--2---:R-:W-:Y:S01]  /*0b90*/  IMAD R17, R17, R28, RZ ;  /* 0x0000001c11117224 */ /* 0x004fe200078e02ff */
[----:B------:R-:W-:Y:S01]  /*0ba0*/  LEA R86, P0, R10, R109, 0x1 ;  /* 0x0000006d0a567211 */ /* 0x000fe200078008ff */
[----:B------:R-:W-:Y:S01]  /*0bb0*/  UIADD3 UR5, UR10, 0x1000, URZ ;  /* 0x000010000a057890 */ /* 0x000fe2000fffe03f */
[----:B------:R-:W-:-:S02]  /*0bc0*/  LEA R12, R77, R4, 0x2 ;  /* 0x000000044d0c7211 */ /* 0x000fc400078e10ff */
[----:B------:R-:W-:Y:S01]  /*0bd0*/  LEA R88, P1, R2, R109, 0x1 ;  /* 0x0000006d02587211 */ /* 0x000fe200078208ff */
[----:B------:R-:W-:Y:S01]  /*0be0*/  USHF.R.U32.HI UR5, URZ, 0x4, UR5 ;  /* 0x000000043f057899 */ /* 0x000fe20008011605 */
[C---:B------:R-:W-:Y:S02]  /*0bf0*/  LEA R6, R77.reuse, R12, 0x2 ;  /* 0x0000000c4d067211 */ /* 0x040fe400078e10ff */
[-C--:B------:R-:W-:Y:S01]  /*0c00*/  LEA.HI.X.SX32 R87, R10, R15.reuse, 0x1, P0 ;  /* 0x0000000f0a577211 */ /* 0x080fe200000f0eff */
[----:B------:R-:W-:Y:S01]  /*0c10*/  USGXT.U32 UR8, UR5, 0xe ;  /* 0x0000000e0508789a */ /* 0x000fe20008000000 */
[----:B------:R-:W-:Y:S01]  /*0c20*/  LEA.HI.X.SX32 R89, R2, R15, 0x1, P1 ;  /* 0x0000000f02597211 */ /* 0x000fe200008f0eff */
[----:B------:R-:W-:Y:S01]  /*0c30*/  IMAD R8, R77, 0x8, R6 ;  /* 0x000000084d087824 */ /* 0x000fe200078e0206 */
[----:B------:R-:W-:Y:S01]  /*0c40*/  LEA R7, R28, R17, 0x1 ;  /* 0x000000111c077211 */ /* 0x000fe200078e08ff */
[----:B------:R-:W-:Y:S01]  /*0c50*/  UIADD3 UR16, UP0, UR8, 0x2, URZ ;  /* 0x0000000208107890 */ /* 0x000fe2000ff1e03f */
[-C--:B------:R-:W-:Y:S01]  /*0c60*/  LEA R82, P2, R3, R109.reuse, 0x1 ;  /* 0x0000006d03527211 */ /* 0x080fe200078408ff */
[C---:B------:R-:W-:Y:S01]  /*0c70*/  IMAD R10, R77.reuse, 0x4, R8 ;  /* 0x000000044d0a7824 */ /* 0x040fe200078e0208 */
[----:B------:R-:W-:Y:S01]  /*0c80*/  LEA R90, P0, R4, R109, 0x1 ;  /* 0x0000006d045a7211 */ /* 0x000fe200078008ff */
[----:B------:R-:W-:Y:S01]  /*0c90*/  UIADD3.X UR17, UR4, 0x40000040, URZ, UP0, !UPT ;  /* 0x4000004004117890 */ /* 0x000fe200087fe43f */
[----:B------:R-:W-:Y:S01]  /*0ca0*/  LEA R9, R28, R7, 0x1 ;  /* 0x000000071c097211 */ /* 0x000fe200078e08ff */
[----:B------:R-:W-:Y:S01]  /*0cb0*/  IMAD R2, R77, 0x4, R10 ;  /* 0x000000044d027824 */ /* 0x000fe200078e020a */
[-C--:B------:R-:W-:Y:S01]  /*0cc0*/  LEA.HI.X.SX32 R83, R3, R15.reuse, 0x1, P2 ;  /* 0x0000000f03537211 */ /* 0x080fe200010f0eff */
[----:B------:R-:W-:Y:S01]  /*0cd0*/  UMOV UR26, UR16 ;  /* 0x00000010001a7c82 */ /* 0x000fe20008000000 */
[----:B------:R-:W-:Y:S01]  /*0ce0*/  LEA.HI.X.SX32 R91, R4, R15, 0x1, P0 ;  /* 0x0000000f045b7211 */ /* 0x000fe200000f0eff */
[----:B------:R-:W-:Y:S01]  /*0cf0*/  IMAD R14, R77, 0x4, R2 ;  /* 0x000000044d0e7824 */ /* 0x000fe200078e0202 */
[-C--:B------:R-:W-:Y:S01]  /*0d00*/  LEA R94, P2, R6, R109.reuse, 0x1 ;  /* 0x0000006d065e7211 */ /* 0x080fe200078408ff */
[----:B------:R-:W-:Y:S01]  /*0d10*/  IMAD R11, R28, 0x2, R9 ;  /* 0x000000021c0b7824 */ /* 0x000fe200078e0209 */
[----:B------:R-:W-:Y:S01]  /*0d20*/  LEA R84, P3, R5, R109, 0x1 ;  /* 0x0000006d05547211 */ /* 0x000fe200078608ff */
[----:B------:R-:W-:Y:S01]  /*0d30*/  UMOV UR27, UR17 ;  /* 0x00000011001b7c82 */ /* 0x000fe20008000000 */
[C---:B------:R-:W-:Y:S01]  /*0d40*/  LEA R4, R77.reuse, R14, 0x2 ;  /* 0x0000000e4d047211 */ /* 0x040fe200078e10ff */
[----:B------:R-:W-:Y:S01]  /*0d50*/  UIADD3.64 UR14, UR8, -UR14, URZ ;  /* 0x8000000e080e7297 */ /* 0x000fe2000fffe03f */
[----:B------:R-:W-:Y:S01]  /*0d60*/  LEA.HI.X.SX32 R95, R6, R15, 0x1, P2 ;  /* 0x0000000f065f7211 */ /* 0x000fe200010f0eff */
[----:B------:R-:W-:Y:S01]  /*0d70*/  UIADD3.64 UR30, UR26, 0x2, URZ ;  /* 0x000000021a1e7897 */ /* 0x000fe2000fffe03f */
[----:B------:R-:W-:Y:S01]  /*0d80*/  LEA R100, P2, R2, R109, 0x1 ;  /* 0x0000006d02647211 */ /* 0x000fe200078408ff */
[----:B------:R-:W-:Y:S01]  /*0d90*/  IMAD R6, R77, 0x4, R4 ;  /* 0x000000044d067824 */ /* 0x000fe200078e0204 */
[----:B------:R-:W-:Y:S01]  /*0da0*/  LEA R3, R28, R11, 0x1 ;  /* 0x0000000b1c037211 */ /* 0x000fe200078e08ff */
[----:B------:R-:W-:Y:S01]  /*0db0*/  UIADD3.64 UR34, UR26, 0x4, URZ ;  /* 0x000000041a227897 */ /* 0x000fe2000fffe03f */
[----:B------:R-:W-:Y:S01]  /*0dc0*/  LEA R92, P1, R12, R109, 0x1 ;  /* 0x0000006d0c5c7211 */ /* 0x000fe200078208ff */
[----:B------:R-:W-:Y:S01]  /*0dd0*/  ULDC UR16, c[0x0][0x238] ;  /* 0x00008e0000107ab9 */ /* 0x000fe20000000800 */
[----:B------:R-:W-:-:S02]  /*0de0*/  LEA.HI.X.SX32 R85, R5, R15, 0x1, P3 ;  /* 0x0000000f05557211 */ /* 0x000fc400018f0eff */
[----:B------:R-:W-:Y:S02]  /*0df0*/  LEA.HI.X.SX32 R101, R2, R15, 0x1, P2 ;  /* 0x0000000f02657211 */ /* 0x000fe400010f0eff */
[----:B------:R-:W-:Y:S02]  /*0e00*/  LEA R5, R28, R3, 0x1 ;  /* 0x000000031c057211 */ /* 0x000fe400078e08ff */
[----:B------:R-:W-:Y:S02]  /*0e10*/  LEA R2, R77, R6, 0x2 ;  /* 0x000000064d027211 */ /* 0x000fe400078e10ff */
[----:B------:R-:W-:Y:S02]  /*0e20*/  LEA.HI.X.SX32 R93, R12, R15, 0x1, P1 ;  /* 0x0000000f0c5d7211 */ /* 0x000fe400008f0eff */
[-C--:B------:R-:W-:Y:S02]  /*0e30*/  LEA R96, P0, R8, R109.reuse, 0x1 ;  /* 0x0000006d08607211 */ /* 0x080fe400078008ff */
[----:B------:R-:W-:-:S02]  /*0e40*/  LEA R98, P1, R10, R109, 0x1 ;  /* 0x0000006d0a627211 */ /* 0x000fc400078208ff */
[----:B------:R-:W-:Y:S02]  /*0e50*/  LEA R13, R28, R5, 0x1 ;  /* 0x000000051c0d7211 */ /* 0x000fe400078e08ff */
[----:B------:R-:W-:Y:S02]  /*0e60*/  LEA R108, P3, R2, R109, 0x1 ;  /* 0x0000006d026c7211 */ /* 0x000fe400078608ff */
[-C--:B------:R-:W-:Y:S02]  /*0e70*/  LEA.HI.X.SX32 R97, R8, R15.reuse, 0x1, P0 ;  /* 0x0000000f08617211 */ /* 0x080fe400000f0eff */
[----:B------:R-:W-:Y:S02]  /*0e80*/  LEA.HI.X.SX32 R99, R10, R15, 0x1, P1 ;  /* 0x0000000f0a637211 */ /* 0x000fe400008f0eff */
[-C--:B------:R-:W-:Y:S02]  /*0e90*/  LEA R102, P0, R14, R109.reuse, 0x1 ;  /* 0x0000006d0e667211 */ /* 0x080fe400078008ff */
[----:B------:R-:W-:-:S02]  /*0ea0*/  LEA R104, P1, R4, R109, 0x1 ;  /* 0x0000006d04687211 */ /* 0x000fc400078208ff */
[----:B------:R-:W-:Y:S02]  /*0eb0*/  LEA R106, P2, R6, R109, 0x1 ;  /* 0x0000006d066a7211 */ /* 0x000fe400078408ff */
[-C--:B------:R-:W-:Y:S01]  /*0ec0*/  LEA.HI.X.SX32 R109, R2, R15.reuse, 0x1, P3 ;  /* 0x0000000f026d7211 */ /* 0x080fe200018f0eff */
[----:B------:R-:W-:Y:S01]  /*0ed0*/  IMAD R2, R28, 0x2, R13 ;  /* 0x000000021c027824 */ /* 0x000fe200078e020d */
[-C--:B------:R-:W-:Y:S02]  /*0ee0*/  LEA.HI.X.SX32 R105, R4, R15.reuse, 0x1, P1 ;  /* 0x0000000f04697211 */ /* 0x080fe400008f0eff */
[----:B------:R-:W-:Y:S02]  /*0ef0*/  LEA.HI.X.SX32 R107, R6, R15, 0x1, P2 ;  /* 0x0000000f066b7211 */ /* 0x000fe400010f0eff */
[----:B------:R-:W-:Y:S02]  /*0f00*/  LEA R4, R28, R2, 0x1 ;  /* 0x000000021c047211 */ /* 0x000fe400078e08ff */
[----:B------:R-:W-:-:S02]  /*0f10*/  LEA R112, P1, R7, R26, 0x1 ;  /* 0x0000001a07707211 */ /* 0x000fc400078208ff */
[----:B------:R-:W-:Y:S01]  /*0f20*/  LEA R114, P2, R9, R26, 0x1 ;  /* 0x0000001a09727211 */ /* 0x000fe200078408ff */
[C---:B------:R-:W-:Y:S01]  /*0f30*/  IMAD R6, R28.reuse, 0x2, R4 ;  /* 0x000000021c067824 */ /* 0x040fe200078e0204 */
[----:B------:R-:W-:Y:S02]  /*0f40*/  LEA.HI.X.SX32 R113, R7, R74, 0x1, P1 ;  /* 0x0000004a07717211 */ /* 0x000fe400008f0eff */
[----:B------:R-:W-:Y:S02]  /*0f50*/  LEA R72, P1, R3, R26, 0x1 ;  /* 0x0000001a03487211 */ /* 0x000fe400078208ff */
[C---:B------:R-:W-:Y:S02]  /*0f60*/  LEA R7, R28.reuse, R6, 0x1 ;  /* 0x000000061c077211 */ /* 0x040fe400078e08ff */
[-C--:B------:R-:W-:Y:S02]  /*0f70*/  LEA.HI.X.SX32 R115, R9, R74.reuse, 0x1, P2 ;  /* 0x0000004a09737211 */ /* 0x080fe400010f0eff */
[----:B------:R-:W-:Y:S01]  /*0f80*/  LEA.HI.X.SX32 R73, R3, R74, 0x1, P1 ;  /* 0x0000004a03497211 */ /* 0x000fe200008f0eff */
[----:B------:R-:W-:Y:S01]  /*0f90*/  IMAD R3, R28, 0x2, R7 ;  /* 0x000000021c037824 */ /* 0x000fe200078e0207 */
[----:B------:R-:W-:-:S02]  /*0fa0*/  LEA R22, P2, R5, R26, 0x1 ;  /* 0x0000001a05167211 */ /* 0x000fc400078408ff */
[----:B------:R-:W-:Y:S02]  /*0fb0*/  LEA.HI.X.SX32 R103, R14, R15, 0x1, P0 ;  /* 0x0000000f0e677211 */ /* 0x000fe400000f0eff */
[----:B------:R-:W-:Y:S02]  /*0fc0*/  LEA R110, P0, R17, R26, 0x1 ;  /* 0x0000001a116e7211 */ /* 0x000fe400078008ff */
[-C--:B------:R-:W-:Y:S02]  /*0fd0*/  LEA.HI.X.SX32 R23, R5, R74.reuse, 0x1, P2 ;  /* 0x0000004a05177211 */ /* 0x080fe400010f0eff */
[C---:B------:R-:W-:Y:S02]  /*0fe0*/  LEA R5, R28.reuse, R3, 0x1 ;  /* 0x000000031c057211 */ /* 0x040fe400078e08ff */
[----:B------:R-:W-:Y:S02]  /*0ff0*/  LEA.HI.X.SX32 R111, R17, R74, 0x1, P0 ;  /* 0x0000004a116f7211 */ /* 0x000fe400000f0eff */
[-C--:B------:R-:W-:Y:S01]  /*1000*/  LEA R116, P0, R11, R26.reuse, 0x1 ;  /* 0x0000001a0b747211 */ /* 0x080fe200078008ff */
[----:B------:R-:W-:Y:S01]  /*1010*/  IMAD R24, R28, 0x2, R5 ;  /* 0x000000021c187824 */ /* 0x000fe200078e0205 */
[----:B------:R-:W-:-:S02]  /*1020*/  LEA R16, P2, R4, R26, 0x1 ;  /* 0x0000001a04107211 */ /* 0x000fc400078408ff */
[----:B------:R-:W-:Y:S02]  /*1030*/  LEA.HI.X.SX32 R117, R11, R74, 0x1, P0 ;  /* 0x0000004a0b757211 */ /* 0x000fe400000f0eff */
[----:B------:R-:W-:Y:S02]  /*1040*/  LEA R20, P0, R13, R26, 0x1 ;  /* 0x0000001a0d147211 */ /* 0x000fe400078008ff */
[----:B------:R-:W-:Y:S02]  /*1050*/  LEA.HI.X.SX32 R17, R4, R74, 0x1, P2 ;  /* 0x0000004a04117211 */ /* 0x000fe400010f0eff */
[-C--:B------:R-:W-:Y:S02]  /*1060*/  LEA R18, P1, R2, R26.reuse, 0x1 ;  /* 0x0000001a02127211 */ /* 0x080fe400078208ff */
[----:B------:R-:W-:Y:S02]  /*1070*/  LEA R10, P2, R3, R26, 0x1 ;  /* 0x0000001a030a7211 */ /* 0x000fe400078408ff */
[----:B------:R-:W-:-:S02]  /*1080*/  LEA R25, R28, R24, 0x1 ;  /* 0x000000181c197211 */ /* 0x000fc400078e08ff */
[-C--:B------:R-:W-:Y:S02]  /*1090*/  LEA.HI.X.SX32 R21, R13, R74.reuse, 0x1, P0 ;  /* 0x0000004a0d157211 */ /* 0x080fe400000f0eff */
[----:B------:R-:W-:Y:S02]  /*10a0*/  LEA.HI.X.SX32 R19, R2, R74, 0x1, P1 ;  /* 0x0000004a02137211 */ /* 0x000fe400008f0eff */
[----:B------:R-:W-:Y:S02]  /*10b0*/  LEA R14, P0, R6, R26, 0x1 ;  /* 0x0000001a060e7211 */ /* 0x000fe400078008ff */
[----:B------:R-:W-:Y:S01]  /*10c0*/  LEA.HI.X.SX32 R11, R3, R74, 0x1, P2 ;  /* 0x0000004a030b7211 */ /* 0x000fe200010f0eff */
[----:B------:R-:W-:Y:S01]  /*10d0*/  IMAD R3, R28, 0x2, R25 ;  /* 0x000000021c037824 */ /* 0x000fe200078e0219 */
[----:B------:R-:W-:Y:S02]  /*10e0*/  LEA R12, P1, R7, R26, 0x1 ;  /* 0x0000001a070c7211 */ /* 0x000fe400078208ff */
[----:B------:R-:W-:-:S02]  /*10f0*/  LEA.HI.X.SX32 R15, R6, R74, 0x1, P0 ;  /* 0x0000004a060f7211 */ /* 0x000fc400000f0eff */
[----:B------:R-:W-:Y:S02]  /*1100*/  LEA.HI.X.SX32 R13, R7, R74, 0x1, P1 ;  /* 0x0000004a070d7211 */ /* 0x000fe400008f0eff */
[-C--:B------:R-:W-:Y:S02]  /*1110*/  LEA R8, P0, R5, R26.reuse, 0x1 ;  /* 0x0000001a05087211 */ /* 0x080fe400078008ff */
[-C--:B------:R-:W-:Y:S02]  /*1120*/  LEA R6, P1, R24, R26.reuse, 0x1 ;  /* 0x0000001a18067211 */ /* 0x080fe400078208ff */
[-C--:B------:R-:W-:Y:S02]  /*1130*/  LEA R4, P2, R25, R26.reuse, 0x1 ;  /* 0x0000001a19047211 */ /* 0x080fe400078408ff */
[----:B------:R-:W-:Y:S02]  /*1140*/  LEA R2, P3, R3, R26, 0x1 ;  /* 0x0000001a03027211 */ /* 0x000fe400078608ff */
[----:B------:R-:W-:-:S02]  /*1150*/  LEA.HI.X.SX32 R9, R5, R74, 0x1, P0 ;  /* 0x0000004a05097211 */ /* 0x000fc400000f0eff */
[-C--:B------:R-:W-:Y:S02]  /*1160*/  LEA.HI.X.SX32 R7, R24, R74.reuse, 0x1, P1 ;  /* 0x0000004a18077211 */ /* 0x080fe400008f0eff */
[-C--:B------:R-:W-:Y:S02]  /*1170*/  LEA.HI.X.SX32 R5, R25, R74.reuse, 0x1, P2 ;  /* 0x0000004a19057211 */ /* 0x080fe400010f0eff */
[----:B------:R-:W-:Y:S01]  /*1180*/  LEA.HI.X.SX32 R3, R3, R74, 0x1, P3 ;  /* 0x0000004a03037211 */ /* 0x000fe200018f0eff */
[----:B------:R-:W-:Y:S01]  /*1190*/  IMAD.MOV.U32 R74, RZ, RZ, -0x800000 ;  /* 0xff800000ff4a7424 */ /* 0x000fe200078e00ff */
[----:B------:R-:W-:-:S07]  /*11a0*/  MOV R76, 0xff800000 ;  /* 0xff800000004c7802 */ /* 0x000fce0000000f00 */
.L_x_1:
[----:B------:R-:W-:-:S04]  /*11b0*/  IMAD.WIDE R24, R123, 0x2, R78 ;  /* 0x000000027b187825 */ /* 0x000fc800078e024e */
[C---:B------:R-:W-:Y:S01]  /*11c0*/  IMAD.WIDE R26, R123.reuse, 0x2, R80 ;  /* 0x000000027b1a7825 */ /* 0x040fe200078e0250 */
[----:B------:R0:W2:Y:S03]  /*11d0*/  LDG.E.U16 R45, desc[UR18][R24.64] ;  /* 0x00000012182d7981 */ /* 0x0000a6000c1e1500 */
[C---:B------:R-:W-:Y:S01]  /*11e0*/  IMAD.WIDE R28, R123.reuse, 0x2, R86 ;  /* 0x000000027b1c7825 */ /* 0x040fe200078e0256 */
[----:B------:R1:W3:Y:S03]  /*11f0*/  LDG.E.U16 R44, desc[UR18][R26.64] ;  /* 0x000000121a2c7981 */ /* 0x0002e6000c1e1500 */
[C---:B------:R-:W-:Y:S01]  /*1200*/  IMAD.WIDE R30, R123.reuse, 0x2, R88 ;  /* 0x000000027b1e7825 */ /* 0x040fe200078e0258 */
[----:B------:R4:W5:Y:S03]  /*1210*/  LDG.E.U16 R47, desc[UR18][R28.64] ;  /* 0x000000121c2f7981 */ /* 0x000966000c1e1500 */
[C---:B------:R-:W-:Y:S01]  /*1220*/  IMAD.WIDE R32, R123.reuse, 0x2, R90 ;  /* 0x000000027b207825 */ /* 0x040fe200078e025a */
[----:B------:R4:W3:Y:S03]  /*1230*/  LDG.E.U16 R46, desc[UR18][R30.64] ;  /* 0x000000121e2e7981 */ /* 0x0008e6000c1e1500 */
[C---:B------:R-:W-:Y:S01]  /*1240*/  IMAD.WIDE R34, R123.reuse, 0x2, R92 ;  /* 0x000000027b227825 */ /* 0x040fe200078e025c */
[----:B------:R4:W3:Y:S03]  /*1250*/  LDG.E.U16 R49, desc[UR18][R32.64] ;  /* 0x0000001220317981 */ /* 0x0008e6000c1e1500 */
[C---:B0-----:R-:W-:Y:S01]  /*1260*/  IMAD.WIDE R24, R123.reuse, 0x2, R94 ;  /* 0x000000027b187825 */ /* 0x041fe200078e025e */
[----:B------:R0:W3:Y:S03]  /*1270*/  LDG.E.U16 R128, desc[UR18][R34.64] ;  /* 0x0000001222807981 */ /* 0x0000e6000c1e1500 */
[----:B------:R-:W-:-:S02]  /*1280*/  IMAD.WIDE R36, R123, 0x2, R96 ;  /* 0x000000027b247825 */ /* 0x000fc400078e0260 */
[----:B------:R-:W3:Y:S02]  /*1290*/  LDG.E.U16 R25, desc[UR18][R24.64] ;  /* 0x0000001218197981 */ /* 0x000ee4000c1e1500 */
[C---:B------:R-:W-:Y:S02]  /*12a0*/  IMAD.WIDE R38, R123.reuse, 0x2, R100 ;  /* 0x000000027b267825 */ /* 0x040fe400078e0264 */
[----:B------:R-:W3:Y:S02]  /*12b0*/  LDG.E.U16 R37, desc[UR18][R36.64] ;  /* 0x0000001224257981 */ /* 0x000ee4000c1e1500 */
[C---:B------:R-:W-:Y:S02]  /*12c0*/  IMAD.WIDE R40, R123.reuse, 0x2, R104 ;  /* 0x000000027b287825 */ /* 0x040fe400078e0268 */
[----:B------:R-:W3:Y:S02]  /*12d0*/  LDG.E.U16 R39, desc[UR18][R38.64] ;  /* 0x0000001226277981 */ /* 0x000ee4000c1e1500 */
[----:B------:R-:W-:-:S02]  /*12e0*/  IMAD.WIDE R42, R123, 0x2, R108 ;  /* 0x000000027b2a7825 */ /* 0x000fc400078e026c */
[----:B------:R-:W3:Y:S02]  /*12f0*/  LDG.E.U16 R41, desc[UR18][R40.64] ;  /* 0x0000001228297981 */ /* 0x000ee4000c1e1500 */
[C---:B-1----:R-:W-:Y:S02]  /*1300*/  IMAD.WIDE R26, R123.reuse, 0x2, R82 ;  /* 0x000000027b1a7825 */ /* 0x042fe400078e0252 */
[----:B------:R-:W3:Y:S02]  /*1310*/  LDG.E.U16 R43, desc[UR18][R42.64] ;  /* 0x000000122a2b7981 */ /* 0x000ee4000c1e1500 */
[C---:B----4-:R-:W-:Y:S02]  /*1320*/  IMAD.WIDE R28, R123.reuse, 0x2, R98 ;  /* 0x000000027b1c7825 */ /* 0x050fe400078e0262 */
[----:B------:R-:W4:Y:S02]  /*1330*/  LDG.E.U16 R130, desc[UR18][R26.64] ;  /* 0x000000121a827981 */ /* 0x000f24000c1e1500 */
[----:B------:R-:W-:-:S02]  /*1340*/  IMAD.WIDE R30, R123, 0x2, R102 ;  /* 0x000000027b1e7825 */ /* 0x000fc400078e0266 */
[----:B------:R-:W4:Y:S02]  /*1350*/  LDG.E.U16 R132, desc[UR18][R28.64] ;  /* 0x000000121c847981 */ /* 0x000f24000c1e1500 */
[C---:B------:R-:W-:Y:S02]  /*1360*/  IMAD.WIDE R32, R123.reuse, 0x2, R106 ;  /* 0x000000027b207825 */ /* 0x040fe400078e026a */
[----:B------:R-:W4:Y:S02]  /*1370*/  LDG.E.U16 R134, desc[UR18][R30.64] ;  /* 0x000000121e867981 */ /* 0x000f24000c1e1500 */
[----:B0-----:R-:W-:Y:S02]  /*1380*/  IMAD.WIDE R34, R123, 0x2, R84 ;  /* 0x000000027b227825 */ /* 0x001fe400078e0254 */
[----:B------:R-:W4:Y:S04]  /*1390*/  LDG.E.U16 R136, desc[UR18][R32.64] ;  /* 0x0000001220887981 */ /* 0x000f28000c1e1500 */
[----:B------:R-:W4:Y:S01]  /*13a0*/  LDG.E.U16 R138, desc[UR18][R34.64] ;  /* 0x00000012228a7981 */ /* 0x000f22000c1e1500 */
[----:B------:R-:W-:Y:S06]  /*13b0*/  BAR.SYNC.DEFER_BLOCKING 0x0 ;  /* 0x0000000000007b1d */ /* 0x000fec0000010000 */
[----:B------:R-:W-:Y:S01]  /*13c0*/  UMOV UR20, UR6 ;  /* 0x0000000600147c82 */ /* 0x000fe20008000000 */
[----:B------:R-:W-:Y:S01]  /*13d0*/  UMOV UR21, 0x40000040 ;  /* 0x4000004000157882 */ /* 0x000fe20000000000 */
[----:B------:R-:W-:Y:S01]  /*13e0*/  UMOV UR22, UR8 ;  /* 0x0000000800167c82 */ /* 0x000fe20008000000 */
[----:B------:R-:W-:Y:S01]  /*13f0*/  UMOV UR23, 0x80000020 ;  /* 0x8000002000177882 */ /* 0x000fe20000000000 */
[----:B------:R-:W-:-:S04]  /*1400*/  IMAD.WIDE R142, R125, 0x2, R116 ;  /* 0x000000027d8e7825 */ /* 0x000fc800078e0274 */
[----:B------:R-:W-:-:S04]  /*1410*/  IMAD.WIDE R150, R125, 0x2, R22 ;  /* 0x000000027d967825 */ /* 0x000fc800078e0216 */
[C---:B------:R-:W-:Y:S01]  /*1420*/  IMAD.WIDE R148, R125.reuse, 0x2, R72 ;  /* 0x000000027d947825 */ /* 0x040fe200078e0248 */
[----:B--2---:R-:W-:Y:S04]  /*1430*/  STS.U16 [R118+UR10+0x1000], R45 ;  /* 0x0010002d76007988 */ /* 0x004fe8000800040a */
[----:B-----5:R-:W-:Y:S04]  /*1440*/  STS.U16 [R118+UR10+0x1200], R47 ;  /* 0x0012002f76007988 */ /* 0x020fe8000800040a */
[----:B---3--:R-:W-:Y:S04]  /*1450*/  STS.U16 [R118+UR10+0x1400], R49 ;  /* 0x0014003176007988 */ /* 0x008fe8000800040a */
[----:B------:R-:W-:Y:S04]  /*1460*/  STS.U16 [R118+UR10+0x1600], R25 ;  /* 0x0016001976007988 */ /* 0x000fe8000800040a */
[----:B------:R-:W-:Y:S04]  /*1470*/  STS.U16 [R118+UR10+0x1800], R37 ;  /* 0x0018002576007988 */ /* 0x000fe8000800040a */
[----:B------:R-:W-:Y:S04]  /*1480*/  STS.U16 [R118+UR10+0x1a00], R39 ;  /* 0x001a002776007988 */ /* 0x000fe8000800040a */
[----:B------:R-:W-:Y:S04]  /*1490*/  STS.U16 [R118+UR10+0x1c00], R41 ;  /* 0x001c002976007988 */ /* 0x000fe8000800040a */
[----:B------:R-:W-:Y:S04]  /*14a0*/  STS.U16 [R118+UR10+0x1e00], R43 ;  /* 0x001e002b76007988 */ /* 0x000fe8000800040a */
[----:B------:R-:W-:Y:S04]  /*14b0*/  STS.U16 [R119+UR10+0x1100], R44 ;  /* 0x0011002c77007988 */ /* 0x000fe8000800040a */
[----:B------:R0:W-:Y:S04]  /*14c0*/  STS.U16 [R119+UR10+0x1300], R46 ;  /* 0x0013002e77007988 */ /* 0x0001e8000800040a */
[----:B------:R1:W-:Y:S04]  /*14d0*/  STS.U16 [R119+UR10+0x1500], R128 ;  /* 0x0015008077007988 */ /* 0x0003e8000800040a */
[----:B----4-:R2:W-:Y:S04]  /*14e0*/  STS.U16 [R119+UR10+0x1700], R130 ;  /* 0x0017008277007988 */ /* 0x0105e8000800040a */
[----:B------:R3:W-:Y:S04]  /*14f0*/  STS.U16 [R119+UR10+0x1900], R132 ;  /* 0x0019008477007988 */ /* 0x0007e8000800040a */
[----:B------:R-:W-:Y:S04]  /*1500*/  STS.U16 [R119+UR10+0x1b00], R134 ;  /* 0x001b008677007988 */ /* 0x000fe8000800040a */
[----:B------:R-:W-:Y:S04]  /*1510*/  STS.U16 [R119+UR10+0x1d00], R136 ;  /* 0x001d008877007988 */ /* 0x000fe8000800040a */
[----:B------:R4:W-:Y:S01]  /*1520*/  STS.U16 [R119+UR10+0x1f00], R138 ;  /* 0x001f008a77007988 */ /* 0x0009e2000800040a */
[----:B------:R5:W-:Y:S06]  /*1530*/  MEMBAR.ALL.CTA ;  /* 0x0000000000007992 */ /* 0x000bec0000008000 */
[----:B-----5:R-:W5:Y:S02]  /*1540*/  FENCE.VIEW.ASYNC.S ;  /* 0x00000000000073c6 */ /* 0x020f640000000000 */
[----:B-----5:R-:W-:Y:S06]  /*1550*/  BAR.SYNC.DEFER_BLOCKING 0x0 ;  /* 0x0000000000007b1d */ /* 0x020fec0000010000 */
[----:B0-----:R-:W-:Y:S01]  /*1560*/  WARPGROUP.ARRIVE ;  /* 0x00000000000079c5 */ /* 0x001fe20000000000 */
[C---:B-1----:R-:W-:Y:S01]  /*1570*/  IMAD.WIDE R128, R125.reuse, 0x2, R110 ;  /* 0x000000027d807825 */ /* 0x042fe200078e026e */
[----:B------:R-:W5:Y:S04]  /*1580*/  LDG.E.U16 R143, desc[UR18][R142.64] ;  /* 0x000000128e8f7981 */ /* 0x000f68000c1e1500 */
[----:B------:R-:W-:Y:S01]  /*1590*/  HGMMA.64x64x16.F32 R24, gdesc[UR20].tnspA, RZ, !UPT ;  /* 0x20e00000141879f0 */ /* 0x000fe2000c7008ff */
[----:B------:R-:W5:Y:S01]  /*15a0*/  LDG.E.U16 R141, desc[UR18][R128.64] ;  /* 0x00000012808d7981 */ /* 0x000f62000c1e1500 */
[----:B--2---:R-:W-:-:S03]  /*15b0*/  IMAD.WIDE R130, R125, 0x2, R112 ;  /* 0x000000027d827825 */ /* 0x004fc600078e0270 */
[----:B------:R-:W2:Y:S01]  /*15c0*/  LDG.E.U16 R144, desc[UR18][R150.64] ;  /* 0x0000001296907981 */ /* 0x000ea2000c1e1500 */
[----:B---3--:R-:W-:-:S03]  /*15d0*/  IMAD.WIDE R132, R125, 0x2, R114 ;  /* 0x000000027d847825 */ /* 0x008fc600078e0272 */
[----:B------:R0:W3:Y:S01]  /*15e0*/  LDG.E.U16 R140, desc[UR18][R130.64] ;  /* 0x00000012828c7981 */ /* 0x0000e2000c1e1500 */
[----:B----4-:R-:W-:-:S03]  /*15f0*/  IMAD.WIDE R138, R125, 0x2, R16 ;  /* 0x000000027d8a7825 */ /* 0x010fc600078e0210 */
[----:B------:R1:W4:Y:S01]  /*1600*/  LDG.E.U16 R147, desc[UR18][R132.64] ;  /* 0x0000001284937981 */ /* 0x000322000c1e1500 */
[----:B------:R-:W-:-:S03]  /*1610*/  IMAD.WIDE R136, R125, 0x2, R14 ;  /* 0x000000027d887825 */ /* 0x000fc600078e020e */
[----:B------:R-:W2:Y:S01]  /*1620*/  LDG.E.U16 R153, desc[UR18][R138.64] ;  /* 0x000000128a997981 */ /* 0x000ea2000c1e1500 */
[----:B------:R-:W-:-:S03]  /*1630*/  IMAD.WIDE R134, R125, 0x2, R8 ;  /* 0x000000027d867825 */ /* 0x000fc600078e0208 */
[----:B------:R1:W4:Y:S01]  /*1640*/  LDG.E.U16 R142, desc[UR18][R136.64] ;  /* 0x00000012888e7981 */ /* 0x000322000c1e1500 */
[----:B------:R-:W-:-:S03]  /*1650*/  IMAD.WIDE R154, R125, 0x2, R20 ;  /* 0x000000027d9a7825 */ /* 0x000fc600078e0214 */
[----:B------:R1:W3:Y:S04]  /*1660*/  LDG.E.U16 R151, desc[UR18][R134.64] ;  /* 0x0000001286977981 */ /* 0x0002e8000c1e1500 */
[----:B------:R1:W2:Y:S01]  /*1670*/  LDG.E.U16 R149, desc[UR18][R148.64] ;  /* 0x0000001294957981 */ /* 0x0002a2000c1e1500 */
[----:B------:R-:W-:Y:S01]  /*1680*/  HGMMA.64x64x16.F32 R24, gdesc[UR12].tnspA, R24, gsb0 ;  /* 0x20e000000c1879f0 */ /* 0x000fe20008000818 */
[C---:B0-----:R-:W-:Y:S02]  /*1690*/  IMAD.WIDE R130, R125.reuse, 0x2, R6 ;  /* 0x000000027d827825 */ /* 0x041fe400078e0206 */
[----:B------:R-:W4:Y:S02]  /*16a0*/  LDG.E.U16 R145, desc[UR18][R154.64] ;  /* 0x000000129a917981 */ /* 0x000f24000c1e1500 */
[----:B-1----:R-:W-:-:S04]  /*16b0*/  IMAD.WIDE R132, R125, 0x2, R4 ;  /* 0x000000027d847825 */ /* 0x002fc800078e0204 */
[C---:B------:R-:W-:Y:S01]  /*16c0*/  IMAD.WIDE R136, R125.reuse, 0x2, R10 ;  /* 0x000000027d887825 */ /* 0x040fe200078e020a */
[----:B------:R-:W4:Y:S03]  /*16d0*/  LDG.E.U16 R157, desc[UR18][R132.64] ;  /* 0x00000012849d7981 */ /* 0x000f26000c1e1500 */
[C---:B------:R-:W-:Y:S02]  /*16e0*/  IMAD.WIDE R138, R125.reuse, 0x2, R2 ;  /* 0x000000027d8a7825 */ /* 0x040fe400078e0202 */
[----:B------:R-:W4:Y:S02]  /*16f0*/  LDG.E.U16 R137, desc[UR18][R136.64] ;  /* 0x0000001288897981 */ /* 0x000f24000c1e1500 */
[----:B------:R-:W-:Y:S02]  /*1700*/  IMAD.WIDE R134, R125, 0x2, R18 ;  /* 0x000000027d867825 */ /* 0x000fe400078e0212 */
[----:B------:R-:W4:Y:S04]  /*1710*/  LDG.E.U16 R139, desc[UR18][R138.64] ;  /* 0x000000128a8b7981 */ /* 0x000f28000c1e1500 */
[----:B------:R-:W4:Y:S01]  /*1720*/  LDG.E.U16 R159, desc[UR18][R134.64] ;  /* 0x00000012869f7981 */ /* 0x000f22000c1e1500 */
[----:B------:R-:W-:-:S02]  /*1730*/  WARPGROUP.DEPBAR.LE gsb0, 0x0 ;  /* 0x00008000000079c5 */ /* 0x000fc40000010000 */
[----:B------:R-:W-:Y:S01]  /*1740*/  FMUL R127, R24, UR16 ;  /* 0x00000010187f7c20 */ /* 0x000fe20008400000 */
[----:B------:R-:W-:Y:S01]  /*1750*/  FMUL R128, R25, UR16 ;  /* 0x0000001019807c20 */ /* 0x000fe20008400000 */
[----:B------:R-:W-:-:S04]  /*1760*/  FMUL R129, R28, UR16 ;  /* 0x000000101c817c20 */ /* 0x000fc80008400000 */
[----:B------:R-:W-:Y:S01]  /*1770*/  FMNMX R128, R127, R128, !PT ;  /* 0x000000807f807209 */ /* 0x000fe20007800000 */
[----:B------:R-:W-:-:S03]  /*1780*/  FMUL R127, R29, UR16 ;  /* 0x000000101d7f7c20 */ /* 0x000fc60008400000 */
[----:B------:R-:W-:Y:S01]  /*1790*/  FMNMX R146, R129, R128, !PT ;  /* 0x0000008081927209 */ /* 0x000fe20007800000 */
[----:B------:R-:W-:-:S03]  /*17a0*/  IMAD.WIDE R128, R125, 0x2, R12 ;  /* 0x000000027d807825 */ /* 0x000fc600078e020c */
[----:B------:R-:W-:Y:S02]  /*17b0*/  FMNMX R127, R127, R146, !PT ;  /* 0x000000927f7f7209 */ /* 0x000fe40007800000 */
[----:B------:R-:W4:Y:S04]  /*17c0*/  LDG.E.U16 R146, desc[UR18][R130.64] ;  /* 0x0000001282927981 */ /* 0x000f28000c1e1500 */
[----:B------:R0:W4:Y:S01]  /*17d0*/  LDG.E.U16 R155, desc[UR18][R128.64] ;  /* 0x00000012809b7981 */ /* 0x000122000c1e1500 */
[----:B------:R-:W-:Y:S01]  /*17e0*/  FMUL R148, R32, UR16 ;  /* 0x0000001020947c20 */ /* 0x000fe20008400000 */
[----:B------:R-:W-:Y:S04]  /*17f0*/  BAR.SYNC.DEFER_BLOCKING 0x0 ;  /* 0x0000000000007b1d */ /* 0x000fe80000010000 */
[----:B------:R-:W-:Y:S01]  /*1800*/  FMNMX R150, R148, R127, !PT ;  /* 0x0000007f94967209 */ /* 0x000fe20007800000 */
[----:B------:R-:W-:Y:S01]  /*1810*/  FMUL R127, R33, UR16 ;  /* 0x00000010217f7c20 */ /* 0x000fe20008400000 */
[----:B------:R-:W-:-:S04]  /*1820*/  FMUL R148, R36, UR16 ;  /* 0x0000001024947c20 */ /* 0x000fc80008400000 */
[----:B0-----:R-:W-:Y:S01]  /*1830*/  FMNMX R129, R127, R150, !PT ;  /* 0x000000967f817209 */ /* 0x001fe20007800000 */
[----:B------:R-:W-:-:S03]  /*1840*/  FMUL R127, R37, UR16 ;  /* 0x00000010257f7c20 */ /* 0x000fc60008400000 */
[----:B------:R-:W-:Y:S01]  /*1850*/  FMNMX R148, R148, R129, !PT ;  /* 0x0000008194947209 */ /* 0x000fe20007800000 */
        /* <DEDUP_REMOVED lines=15> */
[----:B------:R-:W-:-:S04]  /*1950*/  FMNMX R128, R128, R129, !PT ;  /* 0x0000008180807209 */ /* 0x000fc80007800000 */
[----:B------:R-:W-:-:S05]  /*1960*/  FMNMX R131, R127, R128, !PT ;  /* 0x000000807f837209 */ /* 0x000fca0007800000 */
[----:B------:R-:W0:Y:S01]  /*1970*/  SHFL.BFLY PT, R128, R131, 0x2, 0x1f ;  /* 0x0c401f0083807f89 */ /* 0x000e2200000e0000 */
[----:B------:R-:W-:Y:S01]  /*1980*/  FMUL R127, R26, UR16 ;  /* 0x000000101a7f7c20 */ /* 0x000fe20008400000 */
[----:B------:R-:W-:Y:S01]  /*1990*/  FMUL R129, R30, UR16 ;  /* 0x000000101e817c20 */ /* 0x000fe20008400000 */
[----:B0-----:R-:W-:Y:S01]  /*19a0*/  FMNMX R132, R131, R128, !PT ;  /* 0x0000008083847209 */ /* 0x001fe20007800000 */
[----:B------:R-:W-:-:S04]  /*19b0*/  FMUL R128, R27, UR16 ;  /* 0x000000101b807c20 */ /* 0x000fc80008400000 */
[----:B------:R-:W0:Y:S01]  /*19c0*/  SHFL.BFLY PT, R133, R132, 0x1, 0x1f ;  /* 0x0c201f0084857f89 */ /* 0x000e2200000e0000 */
        /* <DEDUP_REMOVED lines=11> */
[----:B------:R-:W-:Y:S01]  /*1a80*/  FMUL R128, R42, UR16 ;  /* 0x000000102a807c20 */ /* 0x000fe20008400000 */
[----:B0-----:R-:W-:Y:S02]  /*1a90*/  FMNMX R133, R132, R133, !PT ;  /* 0x0000008584857209 */ /* 0x001fe40007800000 */
[----:B------:R-:W-:Y:S01]  /*1aa0*/  FMNMX R131, R127, R130, !PT ;  /* 0x000000827f837209 */ /* 0x000fe20007800000 */
[----:B------:R-:W-:Y:S01]  /*1ab0*/  FMUL R129, R43, UR16 ;  /* 0x000000102b817c20 */ /* 0x000fe20008400000 */
[----:B------:R-:W-:Y:S02]  /*1ac0*/  FMNMX R127, R133, R74, !PT ;  /* 0x0000004a857f7209 */ /* 0x000fe40007800000 */
[----:B------:R-:W-:Y:S01]  /*1ad0*/  FMNMX R130, R128, R131, !PT ;  /* 0x0000008380827209 */ /* 0x000fe20007800000 */
[----:B------:R-:W-:Y:S02]  /*1ae0*/  FMUL R128, R46, UR16 ;  /* 0x000000102e807c20 */ /* 0x000fe40008400000 */
[----:B------:R-:W-:Y:S01]  /*1af0*/  FFMA R131, R24, UR16, -R127 ;  /* 0x0000001018837c23 */ /* 0x000fe2000800087f */
[----:B------:R-:W-:Y:S01]  /*1b00*/  FMNMX R129, R129, R130, !PT ;  /* 0x0000008281817209 */ /* 0x000fe20007800000 */
[----:B------:R-:W-:-:S02]  /*1b10*/  FMUL R24, R47, UR16 ;  /* 0x000000102f187c20 */ /* 0x000fc40008400000 */
[----:B------:R-:W-:Y:S01]  /*1b20*/  FMUL R132, R131, 1.4426950216293334961 ;  /* 0x3fb8aa3b83847820 */ /* 0x000fe20000400000 */
[----:B------:R-:W-:Y:S01]  /*1b30*/  FMNMX R131, R128, R129, !PT ;  /* 0x0000008180837209 */ /* 0x000fe20007800000 */
[----:B------:R-:W-:Y:S01]  /*1b40*/  FMUL R129, R50, UR16 ;  /* 0x0000001032817c20 */ /* 0x000fe20008400000 */
[--C-:B------:R-:W-:Y:S02]  /*1b50*/  FFMA R25, R25, UR16, -R127.reuse ;  /* 0x0000001019197c23 */ /* 0x100fe4000800087f */
[----:B------:R-:W-:Y:S01]  /*1b60*/  FMNMX R130, R24, R131, !PT ;  /* 0x0000008318827209 */ /* 0x000fe20007800000 */
[----:B------:R-:W-:Y:S01]  /*1b70*/  FMUL R24, R51, UR16 ;  /* 0x0000001033187c20 */ /* 0x000fe20008400000 */
[----:B------:R-:W-:Y:S02]  /*1b80*/  FMUL R133, R25, 1.4426950216293334961 ;  /* 0x3fb8aa3b19857820 */ /* 0x000fe40000400000 */
[----:B------:R-:W-:Y:S01]  /*1b90*/  FMNMX R131, R129, R130, !PT ;  /* 0x0000008281837209 */ /* 0x000fe20007800000 */
[----:B------:R-:W-:Y:S01]  /*1ba0*/  FMUL R25, R54, UR16 ;  /* 0x0000001036197c20 */ /* 0x000fe20008400000 */
[----:B------:R-:W-:-:S02]  /*1bb0*/  FFMA R130, R28, UR16, -R127 ;  /* 0x000000101c827c23 */ /* 0x000fc4000800087f */
[----:B------:R-:W-:Y:S01]  /*1bc0*/  FMNMX R28, R24, R131, !PT ;  /* 0x00000083181c7209 */ /* 0x000fe20007800000 */
[----:B------:R-:W-:-:S03]  /*1bd0*/  FMUL R24, R55, UR16 ;  /* 0x0000001037187c20 */ /* 0x000fc60008400000 */
[----:B------:R-:W-:-:S04]  /*1be0*/  FMNMX R25, R25, R28, !PT ;  /* 0x0000001c19197209 */ /* 0x000fc80007800000 */
[----:B------:R-:W-:-:S05]  /*1bf0*/  FMNMX R24, R24, R25, !PT ;  /* 0x0000001918187209 */ /* 0x000fca0007800000 */
[----:B------:R-:W0:Y:S02]  /*1c00*/  SHFL.BFLY PT, R25, R24, 0x2, 0x1f ;  /* 0x0c401f0018197f89 */ /* 0x000e2400000e0000 */
[----:B0-----:R-:W-:-:S05]  /*1c10*/  FMNMX R25, R24, R25, !PT ;  /* 0x0000001918197209 */ /* 0x001fca0007800000 */
[----:B------:R-:W0:Y:S04]  /*1c20*/  SHFL.BFLY PT, R24, R25, 0x1, 0x1f ;  /* 0x0c201f0019187f89 */ /* 0x000e2800000e0000 */
[----:B-----5:R1:W-:Y:S01]  /*1c30*/  STS.U16 [R118+UR10+0x1000], R141 ;  /* 0x0010008d76007988 */ /* 0x0203e2000800040a */
[----:B0-----:R-:W-:Y:S01]  /*1c40*/  FMNMX R25, R25, R24, !PT ;  /* 0x0000001819197209 */ /* 0x001fe20007800000 */
[----:B------:R-:W-:-:S03]  /*1c50*/  FFMA R24, R53, UR16, -R127 ;  /* 0x0000001035187c23 */ /* 0x000fc6000800087f */
[----:B------:R-:W-:Y:S01]  /*1c60*/  FMNMX R53, R25, R76, !PT ;  /* 0x0000004c19357209 */ /* 0x000fe20007800000 */
[----:B------:R-:W-:Y:S01]  /*1c70*/  FMUL R24, R24, 1.4426950216293334961 ;  /* 0x3fb8aa3b18187820 */ /* 0x000fe20000400000 */
[----:B------:R-:W-:-:S03]  /*1c80*/  FADD R25, -R127, R74 ;  /* 0x0000004a7f197221 */ /* 0x000fc60000000100 */
[----:B------:R0:W-:Y:S01]  /*1c90*/  MUFU.EX2 R161, R24 ;  /* 0x0000001800a17308 */ /* 0x0001e20000000800 */
[----:B------:R-:W-:Y:S01]  /*1ca0*/  FMUL R25, R25, 1.4426950216293334961 ;  /* 0x3fb8aa3b19197820 */ /* 0x000fe20000400000 */
[--C-:B------:R-:W-:Y:S01]  /*1cb0*/  FFMA R26, R26, UR16, -R53.reuse ;  /* 0x000000101a1a7c23 */ /* 0x100fe20008000835 */
[--C-:B------:R-:W-:Y:S01]  /*1cc0*/  FFMA R27, R27, UR16, -R53.reuse ;  /* 0x000000101b1b7c23 */ /* 0x100fe20008000835 */
[----:B0-----:R-:W-:-:S04]  /*1cd0*/  FFMA R24, R42, UR16, -R53 ;  /* 0x000000102a187c23 */ /* 0x001fc80008000835 */
[----:B------:R0:W5:Y:S01]  /*1ce0*/  MUFU.EX2 R163, R25 ;  /* 0x0000001900a37308 */ /* 0x0001620000000800 */
[----:B------:R-:W-:Y:S01]  /*1cf0*/  FMUL R26, R26, 1.4426950216293334961 ;  /* 0x3fb8aa3b1a1a7820 */ /* 0x000fe20000400000 */
[----:B--2---:R-:W-:Y:S01]  /*1d00*/  STS.U16 [R118+UR10+0x1400], R149 ;  /* 0x0014009576007988 */ /* 0x004fe2000800040a */
[----:B------:R-:W-:-:S03]  /*1d10*/  FMUL R27, R27, 1.4426950216293334961 ;  /* 0x3fb8aa3b1b1b7820 */ /* 0x000fc60000400000 */
[----:B------:R-:W-:Y:S01]  /*1d20*/  STS.U16 [R118+UR10+0x1800], R153 ;  /* 0x0018009976007988 */ /* 0x000fe2000800040a */
[----:B0-----:R-:W-:Y:S01]  /*1d30*/  FMUL R25, R24, 1.4426950216293334961 ;  /* 0x3fb8aa3b18197820 */ /* 0x001fe20000400000 */
[----:B------:R-:W-:Y:S02]  /*1d40*/  FFMA R24, R43, UR16, -R53 ;  /* 0x000000102b187c23 */ /* 0x000fe40008000835 */
[----:B---3--:R-:W-:Y:S01]  /*1d50*/  STS.U16 [R118+UR10+0x1c00], R151 ;  /* 0x001c009776007988 */ /* 0x008fe2000800040a */
[----:B------:R0:W-:Y:S03]  /*1d60*/  MUFU.EX2 R74, R26 ;  /* 0x0000001a004a7308 */ /* 0x0001e60000000800 */
[----:B------:R-:W-:Y:S04]  /*1d70*/  STS.U16 [R119+UR10+0x1100], R140 ;  /* 0x0011008c77007988 */ /* 0x000fe8000800040a */
[----:B------:R-:W-:Y:S01]  /*1d80*/  STS.U16 [R119+UR10+0x1500], R144 ;  /* 0x0015009077007988 */ /* 0x000fe2000800040a */
[----:B0-----:R-:W-:-:S03]  /*1d90*/  FMUL R26, R24, 1.4426950216293334961 ;  /* 0x3fb8aa3b181a7820 */ /* 0x001fc60000400000 */
[----:B----4-:R-:W-:Y:S01]  /*1da0*/  STS.U16 [R119+UR10+0x1900], R142 ;  /* 0x0019008e77007988 */ /* 0x010fe2000800040a */
[----:B------:R-:W-:Y:S01]  /*1db0*/  FFMA R24, R46, UR16, -R53 ;  /* 0x000000102e187c23 */ /* 0x000fe20008000835 */
[----:B------:R0:W-:Y:S01]  /*1dc0*/  MUFU.EX2 R165, R27 ;  /* 0x0000001b00a57308 */ /* 0x0001e20000000800 */
[----:B------:R-:W-:Y:S01]  /*1dd0*/  FFMA R29, R29, UR16, -R127 ;  /* 0x000000101d1d7c23 */ /* 0x000fe2000800087f */
[--C-:B------:R-:W-:Y:S01]  /*1de0*/  FFMA R30, R30, UR16, -R53.reuse ;  /* 0x000000101e1e7c23 */ /* 0x100fe20008000835 */
[----:B0-----:R-:W-:Y:S01]  /*1df0*/  FMUL R27, R24, 1.4426950216293334961 ;  /* 0x3fb8aa3b181b7820 */ /* 0x001fe20000400000 */
[----:B------:R-:W-:Y:S01]  /*1e00*/  FFMA R24, R47, UR16, -R53 ;  /* 0x000000102f187c23 */ /* 0x000fe20008000835 */
[----:B------:R-:W-:-:S03]  /*1e10*/  FMUL R29, R29, 1.4426950216293334961 ;  /* 0x3fb8aa3b1d1d7820 */ /* 0x000fc60000400000 */
[----:B------:R-:W-:Y:S01]  /*1e20*/  FMUL R28, R24, 1.4426950216293334961 ;  /* 0x3fb8aa3b181c7820 */ /* 0x000fe20000400000 */
[----:B------:R-:W-:Y:S01]  /*1e30*/  FFMA R24, R50, UR16, -R53 ;  /* 0x0000001032187c23 */ /* 0x000fe20008000835 */
[----:B------:R0:W-:Y:S01]  /*1e40*/  MUFU.EX2 R131, R29 ;  /* 0x0000001d00837308 */ /* 0x0001e20000000800 */
[----:B------:R-:W-:Y:S01]  /*1e50*/  FMUL R30, R30, 1.4426950216293334961 ;  /* 0x3fb8aa3b1e1e7820 */ /* 0x000fe20000400000 */
[--C-:B------:R-:W-:Y:S01]  /*1e60*/  FFMA R40, R40, UR16, -R127.reuse ;  /* 0x0000001028287c23 */ /* 0x100fe2000800087f */
[--C-:B------:R-:W-:Y:S01]  /*1e70*/  FFMA R41, R41, UR16, -R127.reuse ;  /* 0x0000001029297c23 */ /* 0x100fe2000800087f */
[--C-:B------:R-:W-:Y:S01]  /*1e80*/  FFMA R44, R44, UR16, -R127.reuse ;  /* 0x000000102c2c7c23 */ /* 0x100fe2000800087f */
[----:B------:R-:W-:Y:S01]  /*1e90*/  FFMA R45, R45, UR16, -R127 ;  /* 0x000000102d2d7c23 */ /* 0x000fe2000800087f */
[----:B0-----:R-:W-:Y:S01]  /*1ea0*/  FMUL R29, R24, 1.4426950216293334961 ;  /* 0x3fb8aa3b181d7820 */ /* 0x001fe20000400000 */
[----:B------:R-:W-:Y:S01]  /*1eb0*/  FFMA R24, R51, UR16, -R53 ;  /* 0x0000001033187c23 */ /* 0x000fe20008000835 */
[----:B------:R0:W-:Y:S01]  /*1ec0*/  MUFU.EX2 R46, R26 ;  /* 0x0000001a002e7308 */ /* 0x0001e20000000800 */
[--C-:B------:R-:W-:Y:S01]  /*1ed0*/  FFMA R48, R48, UR16, -R127.reuse ;  /* 0x0000001030307c23 */ /* 0x100fe2000800087f */
[--C-:B------:R-:W-:Y:S01]  /*1ee0*/  FFMA R49, R49, UR16, -R127.reuse ;  /* 0x0000001031317c23 */ /* 0x100fe2000800087f */
[--C-:B------:R-:W-:Y:S01]  /*1ef0*/  FFMA R52, R52, UR16, -R127.reuse ;  /* 0x0000001034347c23 */ /* 0x100fe2000800087f */
[----:B------:R-:W-:Y:S04]  /*1f00*/  STS.U16 [R119+UR10+0x1d00], R146 ;  /* 0x001d009277007988 */ /* 0x000fe8000800040a */
[----:B------:R-:W-:Y:S04]  /*1f10*/  STS.U16 [R120+UR10+0x1200], R147 ;  /* 0x0012009378007988 */ /* 0x000fe8000800040a */
[----:B------:R-:W-:Y:S04]  /*1f20*/  STS.U16 [R120+UR10+0x1600], R145 ;  /* 0x0016009178007988 */ /* 0x000fe8000800040a */
[----:B------:R-:W-:Y:S04]  /*1f30*/  STS.U16 [R120+UR10+0x1a00], R155 ;  /* 0x001a009b78007988 */ /* 0x000fe8000800040a */
[----:B------:R-:W-:Y:S04]  /*1f40*/  STS.U16 [R120+UR10+0x1e00], R157 ;  /* 0x001e009d78007988 */ /* 0x000fe8000800040a */
[----:B------:R-:W-:Y:S04]  /*1f50*/  STS.U16 [R122+UR10+0x1300], R143 ;  /* 0x0013008f7a007988 */ /* 0x000fe8000800040a */
[----:B------:R-:W-:Y:S04]  /*1f60*/  STS.U16 [R122+UR10+0x1700], R159 ;  /* 0x0017009f7a007988 */ /* 0x000fe8000800040a */
[----:B------:R-:W-:Y:S04]  /*1f70*/  STS.U16 [R122+UR10+0x1b00], R137 ;  /* 0x001b00897a007988 */ /* 0x000fe8000800040a */
[----:B------:R-:W-:Y:S01]  /*1f80*/  STS.U16 [R122+UR10+0x1f00], R139 ;  /* 0x001f008b7a007988 */ /* 0x000fe2000800040a */
[----:B------:R2:W-:Y:S06]  /*1f90*/  MEMBAR.ALL.CTA ;  /* 0x0000000000007992 */ /* 0x0005ec0000008000 */
[----:B--2---:R-:W2:Y:S01]  /*1fa0*/  FENCE.VIEW.ASYNC.S ;  /* 0x00000000000073c6 */ /* 0x004ea20000000000 */
[----:B------:R3:W-:Y:S01]  /*1fb0*/  MUFU.EX2 R136, R30 ;  /* 0x0000001e00887308 */ /* 0x0007e20000000800 */
[----:B0-----:R-:W-:Y:S01]  /*1fc0*/  FADD R26, -R53, R76 ;  /* 0x0000004c351a7221 */ /* 0x001fe20000000100 */
[--C-:B------:R-:W-:Y:S01]  /*1fd0*/  FFMA R32, R32, UR16, -R127.reuse ;  /* 0x0000001020207c23 */ /* 0x100fe2000800087f */
[--C-:B------:R-:W-:Y:S01]  /*1fe0*/  FFMA R33, R33, UR16, -R127.reuse ;  /* 0x0000001021217c23 */ /* 0x100fe2000800087f */
[--C-:B------:R-:W-:Y:S01]  /*1ff0*/  FFMA R36, R36, UR16, -R127.reuse ;  /* 0x0000001024247c23 */ /* 0x100fe2000800087f */
[----:B------:R-:W-:Y:S01]  /*2000*/  FFMA R37, R37, UR16, -R127 ;  /* 0x0000001025257c23 */ /* 0x000fe2000800087f */
[--C-:B------:R-:W-:Y:S01]  /*2010*/  FFMA R31, R31, UR16, -R53.reuse ;  /* 0x000000101f1f7c23 */ /* 0x100fe20008000835 */
[--C-:B------:R-:W-:Y:S01]  /*2020*/  FFMA R34, R34, UR16, -R53.reuse ;  /* 0x0000001022227c23 */ /* 0x100fe20008000835 */
[----:B------:R0:W-:Y:S01]  /*2030*/  MUFU.EX2 R43, R25 ;  /* 0x00000019002b7308 */ /* 0x0001e20000000800 */
[----:B---3--:R-:W-:Y:S01]  /*2040*/  FMUL R30, R24, 1.4426950216293334961 ;  /* 0x3fb8aa3b181e7820 */ /* 0x008fe20000400000 */
[--C-:B------:R-:W-:Y:S01]  /*2050*/  FFMA R35, R35, UR16, -R53.reuse ;  /* 0x0000001023237c23 */ /* 0x100fe20008000835 */
[--C-:B------:R-:W-:Y:S01]  /*2060*/  FFMA R38, R38, UR16, -R53.reuse ;  /* 0x0000001026267c23 */ /* 0x100fe20008000835 */
[--C-:B------:R-:W-:Y:S01]  /*2070*/  FFMA R39, R39, UR16, -R53.reuse ;  /* 0x0000001027277c23 */ /* 0x100fe20008000835 */
[--C-:B------:R-:W-:Y:S01]  /*2080*/  FFMA R24, R54, UR16, -R53.reuse ;  /* 0x0000001036187c23 */ /* 0x100fe20008000835 */
[----:B------:R-:W-:Y:S01]  /*2090*/  FMUL R130, R130, 1.4426950216293334961 ;  /* 0x3fb8aa3b82827820 */ /* 0x000fe20000400000 */
[----:B------:R-:W-:Y:S01]  /*20a0*/  FMUL R40, R40, 1.4426950216293334961 ;  /* 0x3fb8aa3b28287820 */ /* 0x000fe20000400000 */
[----:B0-----:R-:W-:Y:S01]  /*20b0*/  FFMA R25, R55, UR16, -R53 ;  /* 0x0000001037197c23 */ /* 0x001fe20008000835 */
[----:B------:R-:W-:Y:S01]  /*20c0*/  FMUL R41, R41, 1.4426950216293334961 ;  /* 0x3fb8aa3b29297820 */ /* 0x000fe20000400000 */
        /* <DEDUP_REMOVED lines=17> */
[----:B------:R-:W0:Y:S08]  /*21e0*/  MUFU.EX2 R55, R26 ;  /* 0x0000001a00377308 */ /* 0x000e300000000800 */
[----:B------:R-:W-:Y:S08]  /*21f0*/  MUFU.EX2 R128, R132 ;  /* 0x0000008400807308 */ /* 0x000ff00000000800 */
[----:B------:R-:W3:Y:S08]  /*2200*/  MUFU.EX2 R129, R133 ;  /* 0x0000008500817308 */ /* 0x000ef00000000800 */
[----:B------:R-:W4:Y:S08]  /*2210*/  MUFU.EX2 R130, R130 ;  /* 0x0000008200827308 */ /* 0x000f300000000800 */
[----:B------:R-:W-:Y:S08]  /*2220*/  MUFU.EX2 R132, R32 ;  /* 0x0000002000847308 */ /* 0x000ff00000000800 */
[----:B------:R-:W2:Y:S08]  /*2230*/  MUFU.EX2 R133, R33 ;  /* 0x0000002100857308 */ /* 0x000eb00000000800 */
        /* <DEDUP_REMOVED lines=8> */
[----:B------:R-:W2:Y:S08]  /*22c0*/  MUFU.EX2 R52, R52 ;  /* 0x0000003400347308 */ /* 0x000eb00000000800 */
        /* <DEDUP_REMOVED lines=9> */
[----:B------:R3:W-:Y:S08]  /*2360*/  MUFU.EX2 R76, R24 ;  /* 0x00000018004c7308 */ /* 0x0007f00000000800 */
[----:B-1----:R1:W1:Y:S01]  /*2370*/  MUFU.EX2 R141, R25 ;  /* 0x00000019008d7308 */ /* 0x0022620000000800 */
[-C--:B-----5:R-:W-:Y:S01]  /*2380*/  FMUL R56, R56, R163.reuse ;  /* 0x000000a338387220 */ /* 0x0a0fe20000400000 */
[-C--:B------:R-:W-:Y:S01]  /*2390*/  FMUL R57, R57, R163.reuse ;  /* 0x000000a339397220 */ /* 0x080fe20000400000 */
[-C--:B------:R-:W-:Y:S01]  /*23a0*/  FMUL R60, R60, R163.reuse ;  /* 0x000000a33c3c7220 */ /* 0x080fe20000400000 */
[-C--:B------:R-:W-:Y:S01]  /*23b0*/  FMUL R61, R61, R163.reuse ;  /* 0x000000a33d3d7220 */ /* 0x080fe20000400000 */
[-C--:B------:R-:W-:Y:S01]  /*23c0*/  FMUL R64, R64, R163.reuse ;  /* 0x000000a340407220 */ /* 0x080fe20000400000 */
[-C--:B------:R-:W-:Y:S01]  /*23d0*/  FMUL R65, R65, R163.reuse ;  /* 0x000000a341417220 */ /* 0x080fe20000400000 */
[----:B------:R-:W-:Y:S01]  /*23e0*/  FMUL R68, R68, R163 ;  /* 0x000000a344447220 */ /* 0x000fe20000400000 */
[-C--:B0-----:R-:W-:Y:S01]  /*23f0*/  FMUL R58, R58, R55.reuse ;  /* 0x000000373a3a7220 */ /* 0x081fe20000400000 */
[-C--:B------:R-:W-:Y:S01]  /*2400*/  FMUL R59, R59, R55.reuse ;  /* 0x000000373b3b7220 */ /* 0x080fe20000400000 */
[-C--:B------:R-:W-:Y:S01]  /*2410*/  FMUL R62, R62, R55.reuse ;  /* 0x000000373e3e7220 */ /* 0x080fe20000400000 */
[-C--:B------:R-:W-:Y:S01]  /*2420*/  FMUL R63, R63, R55.reuse ;  /* 0x000000373f3f7220 */ /* 0x080fe20000400000 */
[-C--:B------:R-:W-:Y:S01]  /*2430*/  FMUL R66, R66, R55.reuse ;  /* 0x0000003742427220 */ /* 0x080fe20000400000 */
[-C--:B------:R-:W-:Y:S01]  /*2440*/  FMUL R67, R67, R55.reuse ;  /* 0x0000003743437220 */ /* 0x080fe20000400000 */
[----:B------:R-:W-:Y:S01]  /*2450*/  FMUL R70, R70, R55 ;  /* 0x0000003746467220 */ /* 0x000fe20000400000 */
[----:B------:R-:W-:Y:S01]  /*2460*/  FMUL R69, R69, R163 ;  /* 0x000000a345457220 */ /* 0x000fe20000400000 */
[----:B------:R-:W-:Y:S01]  /*2470*/  FMUL R71, R71, R55 ;  /* 0x0000003747477220 */ /* 0x000fe20000400000 */
[----:B---3--:R-:W-:-:S02]  /*2480*/  F2FP.F16.F32.PACK_AB R24, R129, R128 ;  /* 0x000000808118723e */ /* 0x008fc400000000ff */
[----:B----4-:R-:W-:Y:S02]  /*2490*/  F2FP.F16.F32.PACK_AB R26, R131, R130 ;  /* 0x00000082831a723e */ /* 0x010fe400000000ff */
[----:B--2---:R-:W-:Y:S02]  /*24a0*/  F2FP.F16.F32.PACK_AB R28, R133, R132 ;  /* 0x00000084851c723e */ /* 0x004fe400000000ff */
[----:B------:R-:W-:Y:S02]  /*24b0*/  F2FP.F16.F32.PACK_AB R30, R135, R134 ;  /* 0x00000086871e723e */ /* 0x000fe400000000ff */
[----:B------:R-:W-:Y:S02]  /*24c0*/  F2FP.F16.F32.PACK_AB R32, R41, R40 ;  /* 0x000000282920723e */ /* 0x000fe400000000ff */
[----:B------:R-:W-:Y:S02]  /*24d0*/  F2FP.F16.F32.PACK_AB R34, R45, R44 ;  /* 0x0000002c2d22723e */ /* 0x000fe400000000ff */
[----:B------:R-:W-:-:S02]  /*24e0*/  F2FP.F16.F32.PACK_AB R36, R49, R48 ;  /* 0x000000303124723e */ /* 0x000fc400000000ff */
[----:B------:R-:W-:Y:S02]  /*24f0*/  F2FP.F16.F32.PACK_AB R38, R161, R52 ;  /* 0x00000034a126723e */ /* 0x000fe400000000ff */
[----:B-1----:R-:W-:Y:S02]  /*2500*/  F2FP.F16.F32.PACK_AB R25, R165, R74 ;  /* 0x0000004aa519723e */ /* 0x002fe400000000ff */
[----:B------:R-:W-:Y:S02]  /*2510*/  F2FP.F16.F32.PACK_AB R27, R138, R136 ;  /* 0x000000888a1b723e */ /* 0x000fe400000000ff */
[----:B------:R-:W-:Y:S02]  /*2520*/  F2FP.F16.F32.PACK_AB R29, R150, R148 ;  /* 0x00000094961d723e */ /* 0x000fe400000000ff */
[----:B------:R-:W-:Y:S02]  /*2530*/  F2FP.F16.F32.PACK_AB R31, R42, R152 ;  /* 0x000000982a1f723e */ /* 0x000fe400000000ff */
[----:B------:R-:W-:-:S02]  /*2540*/  F2FP.F16.F32.PACK_AB R33, R46, R43 ;  /* 0x0000002b2e21723e */ /* 0x000fc400000000ff */
[----:B------:R-:W-:Y:S02]  /*2550*/  F2FP.F16.F32.PACK_AB R35, R50, R47 ;  /* 0x0000002f3223723e */ /* 0x000fe400000000ff */
[----:B------:R-:W-:Y:S02]  /*2560*/  F2FP.F16.F32.PACK_AB R37, R54, R51 ;  /* 0x000000333625723e */ /* 0x000fe400000000ff */
[----:B------:R-:W-:Y:S01]  /*2570*/  F2FP.F16.F32.PACK_AB R39, R141, R76 ;  /* 0x0000004c8d27723e */ /* 0x000fe200000000ff */
[----:B------:R-:W-:Y:S06]  /*2580*/  BAR.SYNC.DEFER_BLOCKING 0x0 ;  /* 0x0000000000007b1d */ /* 0x000fec0000010000 */
[----:B------:R-:W-:Y:S01]  /*2590*/  UMOV UR22, UR8 ;  /* 0x0000000800167c82 */ /* 0x000fe20008000000 */
[----:B------:R-:W-:Y:S01]  /*25a0*/  UMOV UR23, 0x40000040 ;  /* 0x4000004000177882 */ /* 0x000fe20000000000 */
[----:B------:R-:W-:-:S06]  /*25b0*/  WARPGROUP.ARRIVE ;  /* 0x00000000000079c5 */ /* 0x000fcc0000000000 */
[----:B------:R-:W-:Y:S01]  /*25c0*/  HGMMA.64x32x16.F32 R56, R24, gdesc[UR20], R56 ;  /* 0x0060001418387df0 */ /* 0x000fe20008700838 */
[----:B------:R-:W-:Y:S01]  /*25d0*/  FADD R129, R128, R129 ;  /* 0x0000008180817221 */ /* 0x000fe20000000000 */
[----:B------:R-:W-:-:S03]  /*25e0*/  FADD R165, R74, R165 ;  /* 0x000000a54aa57221 */ /* 0x000fc60000000000 */
[----:B------:R-:W-:Y:S01]  /*25f0*/  FADD R130, R130, R129 ;  /* 0x0000008182827221 */ /* 0x000fe20000000000 */
[----:B------:R-:W-:Y:S01]  /*2600*/  FADD R165, R136, R165 ;  /* 0x000000a588a57221 */ /* 0x000fe20000000000 */
[----:B------:R-:W-:Y:S02]  /*2610*/  HGMMA.64x32x16.F32 R56, R28, gdesc[UR24], R56 ;  /* 0x006000181c387df0 */ /* 0x000fe40008700838 */
[----:B------:R-:W-:Y:S01]  /*2620*/  FADD R131, R131, R130 ;  /* 0x0000008283837221 */ /* 0x000fe20000000000 */
[----:B------:R-:W-:-:S03]  /*2630*/  FADD R165, R138, R165 ;  /* 0x000000a58aa57221 */ /* 0x000fc60000000000 */
        /* <DEDUP_REMOVED lines=13> */
[----:B------:R-:W-:Y:S01]  /*2710*/  HGMMA.64x32x16.F32 R56, R32, gdesc[UR28], R56 ;  /* 0x0060001c20387df0 */ /* 0x000fe20008700838 */
[----:B------:R-:W-:Y:S02]  /*2720*/  FADD R47, R47, R46 ;  /* 0x0000002e2f2f7221 */ /* 0x000fe40000000000 */
[----:B------:R-:W-:Y:S02]  /*2730*/  FADD R45, R45, R44 ;  /* 0x0000002c2d2d7221 */ /* 0x000fe40000000000 */
[----:B------:R-:W-:Y:S02]  /*2740*/  FADD R50, R50, R47 ;  /* 0x0000002f32327221 */ /* 0x000fe40000000000 */
[----:B------:R-:W-:Y:S02]  /*2750*/  FADD R48, R48, R45 ;  /* 0x0000002d30307221 */ /* 0x000fe40000000000 */
[----:B------:R-:W-:-:S02]  /*2760*/  FADD R51, R51, R50 ;  /* 0x0000003233337221 */ /* 0x000fc40000000000 */
[----:B------:R-:W-:Y:S02]  /*2770*/  FADD R49, R49, R48 ;  /* 0x0000003031317221 */ /* 0x000fe40000000000 */
[----:B------:R-:W-:Y:S02]  /*2780*/  FADD R51, R54, R51 ;  /* 0x0000003336337221 */ /* 0x000fe40000000000 */
[----:B------:R-:W-:Y:S02]  /*2790*/  FADD R52, R52, R49 ;  /* 0x0000003134347221 */ /* 0x000fe40000000000 */
[----:B------:R-:W-:Y:S02]  /*27a0*/  FADD R76, R76, R51 ;  /* 0x000000334c4c7221 */ /* 0x000fe40000000000 */
[----:B------:R-:W-:Y:S02]  /*27b0*/  FADD R52, R161, R52 ;  /* 0x00000034a1347221 */ /* 0x000fe40000000000 */
[----:B------:R-:W-:-:S03]  /*27c0*/  FADD R76, R141, R76 ;  /* 0x0000004c8d4c7221 */ /* 0x000fc60000000000 */
[----:B------:R-:W0:Y:S04]  /*27d0*/  SHFL.BFLY PT, R41, R52, 0x2, 0x1f ;  /* 0x0c401f0034297f89 */ /* 0x000e2800000e0000 */
[----:B------:R-:W1:Y:S01]  /*27e0*/  SHFL.BFLY PT, R43, R76, 0x2, 0x1f ;  /* 0x0c401f004c2b7f89 */ /* 0x000e6200000e0000 */
[----:B------:R-:W-:Y:S01]  /*27f0*/  HGMMA.64x32x16.F32 R56, R36, gdesc[UR32], R56, gsb0 ;  /* 0x0060002024387df0 */ /* 0x000fe20008000838 */
[----:B0-----:R-:W-:Y:S01]  /*2800*/  FADD R41, R52, R41 ;  /* 0x0000002934297221 */ /* 0x001fe20000000000 */
[----:B-1----:R-:W-:-:S04]  /*2810*/  FADD R43, R76, R43 ;  /* 0x0000002b4c2b7221 */ /* 0x002fc80000000000 */
[----:B------:R-:W0:Y:S04]  /*2820*/  SHFL.BFLY PT, R40, R41, 0x1, 0x1f ;  /* 0x0c201f0029287f89 */ /* 0x000e2800000e0000 */
[----:B------:R-:W1:Y:S01]  /*2830*/  SHFL.BFLY PT, R42, R43, 0x1, 0x1f ;  /* 0x0c201f002b2a7f89 */ /* 0x000e6200000e0000 */
[----:B------:R-:W-:-:S06]  /*2840*/  UIADD3 UR4, UR4, 0x40, URZ ;  /* 0x0000004004047890 */ /* 0x000fcc000fffe03f */
[----:B------:R-:W-:Y:S01]  /*2850*/  ISETP.LE.AND P0, PT, R121, UR4, PT ;  /* 0x0000000479007c0c */ /* 0x000fe2000bf03270 */
[----:B------:R-:W-:Y:S01]  /*2860*/  IMAD R125, R75, 0x40, R125 ;  /* 0x000000404b7d7824 */ /* 0x000fe200078e027d */
[----:B------:R-:W-:Y:S01]  /*2870*/  LEA R123, R77, R123, 0x6 ;  /* 0x0000007b4d7b7211 */ /* 0x000fe200078e30ff */
[----:B------:R-:W-:Y:S01]  /*2880*/  IMAD.MOV.U32 R76, RZ, RZ, R53 ;  /* 0x000000ffff4c7224 */ /* 0x000fe200078e0035 */
[----:B------:R-:W-:Y:S01]  /*2890*/  MOV R74, R127 ;  /* 0x0000007f004a7202 */ /* 0x000fe20000000f00 */
[----:B0-----:R-:W-:Y:S01]  /*28a0*/  FADD R40, R41, R40 ;  /* 0x0000002829287221 */ /* 0x001fe20000000000 */
[----:B-1----:R-:W-:-:S03]  /*28b0*/  FADD R42, R43, R42 ;  /* 0x0000002a2b2a7221 */ /* 0x002fc60000000000 */
[----:B------:R-:W-:Y:S01]  /*28c0*/  FFMA R124, R163, R124, R40 ;  /* 0x0000007ca37c7223 */ /* 0x000fe20000000028 */
[----:B------:R-:W-:Y:S01]  /*28d0*/  FFMA R126, R55, R126, R42 ;  /* 0x0000007e377e7223 */ /* 0x000fe2000000002a */
[----:B------:R-:W-:Y:S02]  /*28e0*/  WARPGROUP.DEPBAR.LE gsb0, 0x0 ;  /* 0x00008000000079c5 */ /* 0x000fe40000010000 */
[----:B------:R-:W-:Y:S05]  /*28f0*/  @!P0 BRA `(.L_x_1) ;  /* 0xffffffe8002c8947 */ /* 0x000fea000383ffff */
.L_x_0:
[----:B------:R-:W1:Y:S01]  /*2900*/  S2R R2, SR_TID.X ;  /* 0x0000000000027919 */ /* 0x000e620000002100 */
[----:B0-----:R-:W-:Y:S01]  /*2910*/  FMUL R3, R70, 0.25 ;  /* 0x3e80000046037820 */ /* 0x001fe20000400000 */
[----:B------:R-:W-:Y:S01]  /*2920*/  FMUL R4, R71, 0.25 ;  /* 0x3e80000047047820 */ /* 0x000fe20000400000 */
[----:B------:R-:W-:Y:S01]  /*2930*/  FSETP.GT.AND P0, PT, |R126|, 8.50705917302346158658e+37, PT ;  /* 0x7e8000007e00780b */ /* 0x000fe20003f04200 */
[----:B------:R-:W-:Y:S01]  /*2940*/  FMUL R5, R62, 0.25 ;  /* 0x3e8000003e057820 */ /* 0x000fe20000400000 */
[----:B------:R-:W-:Y:S01]  /*2950*/  FSETP.GT.AND P1, PT, |R124|, 8.50705917302346158658e+37, PT ;  /* 0x7e8000007c00780b */ /* 0x000fe20003f24200 */
[----:B------:R-:W-:Y:S01]  /*2960*/  FMUL R6, R63, 0.25 ;  /* 0x3e8000003f067820 */ /* 0x000fe20000400000 */
[----:B------:R-:W-:Y:S01]  /*2970*/  FSEL R70, R3, R70, P0 ;  /* 0x0000004603467208 */ /* 0x000fe20000000000 */
        /* <DEDUP_REMOVED lines=22> */
[----:B------:R-:W0:Y:S01]  /*2ae0*/  LDC R32, c[0x0][0x278] ;  /* 0x00009e00ff207b82 */ /* 0x000e220000000800 */
[----:B------:R-:W-:Y:S01]  /*2af0*/  FSEL R65, R6, R65, P1 ;  /* 0x0000004106417208 */ /* 0x000fe20000800000 */
[----:B------:R-:W-:Y:S01]  /*2b00*/  FMUL R6, R57, 0.25 ;  /* 0x3e80000039067820 */ /* 0x000fe20000400000 */
[----:B-1----:R-:W-:Y:S01]  /*2b10*/  LOP3.LUT R5, R2, 0x7, RZ, 0xc0, !PT ;  /* 0x0000000702057812 */ /* 0x002fe200078ec0ff */
[----:B------:R-:W-:Y:S01]  /*2b20*/  IMAD.MOV.U32 R29, RZ, RZ, 0x3dc6b27f ;  /* 0x3dc6b27fff1d7424 */ /* 0x000fe200078e00ff */
[----:B------:R-:W-:Y:S01]  /*2b30*/  FSEL R27, R3, R56, P1 ;  /* 0x00000038031b7208 */ /* 0x000fe20000800000 */
[----:B------:R-:W-:Y:S01]  /*2b40*/  FMUL R3, R124, 8388608 ;  /* 0x4b0000007c037820 */ /* 0x000fe20000400000 */
[----:B------:R-:W-:Y:S01]  /*2b50*/  FSEL R61, R4, R61, P1 ;  /* 0x0000003d043d7208 */ /* 0x000fe20000800000 */
[----:B------:R-:W-:Y:S01]  /*2b60*/  ULDC.64 UR4, c[0x0][0x270] ;  /* 0x00009c0000047ab9 */ /* 0x000fe20000000a00 */
[----:B------:R-:W-:Y:S01]  /*2b70*/  LEA R7, R5, UR10, 0x4 ;  /* 0x0000000a05077c11 */ /* 0x000fe2000f8e20ff */
[----:B------:R-:W-:Y:S01]  /*2b80*/  UIMAD UR4, UR11, UR4, URZ ;  /* 0x000000040b0472a4 */ /* 0x000fe2000f8e023f */
[----:B------:R-:W-:-:S02]  /*2b90*/  SHF.L.U32 R4, R2, 0x3, RZ ;  /* 0x0000000302047819 */ /* 0x000fc400000006ff */
[----:B------:R-:W-:Y:S01]  /*2ba0*/  LOP3.LUT R8, R2, 0x8, RZ, 0xc0, !PT ;  /* 0x0000000802087812 */ /* 0x000fe200078ec0ff */
[----:B------:R-:W-:Y:S01]  /*2bb0*/  BAR.SYNC.DEFER_BLOCKING 0x0 ;  /* 0x0000000000007b1d */ /* 0x000fe20000010000 */
[----:B------:R-:W-:Y:S02]  /*2bc0*/  FSETP.GEU.AND P2, PT, R124, 1.175494350822287508e-38, PT ;  /* 0x008000007c00780b */ /* 0x000fe40003f4e000 */
[----:B------:R-:W-:Y:S01]  /*2bd0*/  FSEL R57, R6, R57, P1 ;  /* 0x0000003906397208 */ /* 0x000fe20000800000 */
[--C-:B------:R-:W-:Y:S01]  /*2be0*/  IMAD R6, R5, -0x8, R7.reuse ;  /* 0xfffffff805067824 */ /* 0x100fe200078e0207 */
[----:B------:R-:W-:Y:S01]  /*2bf0*/  LOP3.LUT R4, R4, 0x380, RZ, 0xc0, !PT ;  /* 0x0000038004047812 */ /* 0x000fe200078ec0ff */
[----:B------:R-:W-:Y:S01]  /*2c00*/  IMAD R7, R8, 0x80, R7 ;  /* 0x0000008008077824 */ /* 0x000fe200078e0207 */
[----:B------:R-:W-:Y:S02]  /*2c10*/  FSEL R34, R3, R124, !P2 ;  /* 0x0000007c03227208 */ /* 0x000fe40005000000 */
[----:B------:R-:W-:Y:S01]  /*2c20*/  SHF.L.U32 R5, R2, 0x2, RZ ;  /* 0x0000000202057819 */ /* 0x000fe200000006ff */
[----:B------:R-:W-:Y:S01]  /*2c30*/  IMAD.IADD R30, R4, 0x1, R7 ;  /* 0x00000001041e7824 */ /* 0x000fe200078e0207 */
[----:B------:R-:W-:Y:S01]  /*2c40*/  FSETP.GEU.AND P4, PT, |R126|, 1.175494350822287508e-38, PT ;  /* 0x008000007e00780b */ /* 0x000fe20003f8e200 */
[----:B------:R-:W-:Y:S01]  /*2c50*/  VIADD R3, R34, 0xc0cafb0d ;  /* 0xc0cafb0d22037836 */ /* 0x000fe20000000000 */
[----:B------:R-:W-:Y:S01]  /*2c60*/  LOP3.LUT R5, R5, 0xc0, RZ, 0xc0, !PT ;  /* 0x000000c005057812 */ /* 0x000fe200078ec0ff */
[C---:B------:R-:W-:Y:S01]  /*2c70*/  FMUL R4, R126.reuse, 8388608 ;  /* 0x4b0000007e047820 */ /* 0x040fe20000400000 */
[----:B------:R-:W-:-:S02]  /*2c80*/  FSETP.GEU.AND P3, PT, R126, 1.175494350822287508e-38, PT ;  /* 0x008000007e00780b */ /* 0x000fc40003f6e000 */
[----:B------:R-:W-:Y:S02]  /*2c90*/  IADD3 R15, R5, R6, RZ ;  /* 0x00000006050f7210 */ /* 0x000fe40007ffe0ff */
[----:B------:R-:W-:Y:S02]  /*2ca0*/  LOP3.LUT R5, R3, 0xff800000, RZ, 0xc0, !PT ;  /* 0xff80000003057812 */ /* 0x000fe400078ec0ff */
[----:B------:R-:W-:Y:S01]  /*2cb0*/  FSEL R36, R4, R126, !P3 ;  /* 0x0000007e04247208 */ /* 0x000fe20005800000 */
[----:B------:R-:W-:Y:S01]  /*2cc0*/  @P0 FMUL R126, R126, 0.25 ;  /* 0x3e8000007e7e0820 */ /* 0x000fe20000400000 */
[----:B------:R-:W-:Y:S01]  /*2cd0*/  FSEL R4, RZ, -23, P2 ;  /* 0xc1b80000ff047808 */ /* 0x000fe20001000000 */
[----:B------:R-:W-:Y:S01]  /*2ce0*/  @!P4 FMUL R10, R10, 16777216 ;  /* 0x4b8000000a0ac820 */ /* 0x000fe20000400000 */
[----:B------:R-:W-:Y:S01]  /*2cf0*/  I2FP.F32.S32 R7, R5 ;  /* 0x0000000500077245 */ /* 0x000fe20000201400 */
[----:B------:R-:W-:Y:S01]  /*2d00*/  @!P4 FMUL R126, R126, 16777216 ;  /* 0x4b8000007e7ec820 */ /* 0x000fe20000400000 */
[----:B------:R-:W-:Y:S01]  /*2d10*/  LEA.HI R3, R8, R15, RZ, 0x1f ;  /* 0x0000000f08037211 */ /* 0x000fe200078ff8ff */
[----:B------:R-:W-:Y:S01]  /*2d20*/  IMAD.IADD R5, R34, 0x1, -R5 ;  /* 0x0000000122057824 */ /* 0x000fe200078e0a05 */
[----:B------:R-:W-:Y:S01]  /*2d30*/  IADD3 R6, R36, -0x3f3504f3, RZ ;  /* 0xc0cafb0d24067810 */ /* 0x000fe20007ffe0ff */
[----:B------:R-:W-:Y:S01]  /*2d40*/  FFMA.FTZ R8, R7, 1.1920928955078125e-07, R4 ;  /* 0x3400000007087823 */ /* 0x000fe20000010004 */
[----:B------:R-:W-:Y:S01]  /*2d50*/  SHF.R.U32.HI R17, RZ, 0x6, R2 ;  /* 0x00000006ff117819 */ /* 0x000fe20000011602 */
[----:B------:R-:W1:Y:S01]  /*2d60*/  MUFU.RCP R7, R126 ;  /* 0x0000007e00077308 */ /* 0x000e620000001000 */
[----:B------:R-:W-:Y:S01]  /*2d70*/  LOP3.LUT R9, R6, 0xff800000, RZ, 0xc0, !PT ;  /* 0xff80000006097812 */ /* 0x000fe200078ec0ff */
[----:B------:R-:W-:Y:S01]  /*2d80*/  FADD R5, R5, -1 ;  /* 0xbf80000005057421 */ /* 0x000fe20000000000 */
[----:B------:R-:W-:Y:S01]  /*2d90*/  SGXT.U32 R17, R17, 0x1 ;  /* 0x000000011111781a */ /* 0x000fe20000000000 */
[----:B------:R-:W-:Y:S01]  /*2da0*/  @!P4 FMUL R70, R70, 16777216 ;  /* 0x4b8000004646c820 */ /* 0x000fe20000400000 */
[----:B------:R-:W-:Y:S01]  /*2db0*/  I2FP.F32.S32 R11, R9 ;  /* 0x00000009000b7245 */ /* 0x000fe20000201400 */
[C---:B------:R-:W-:Y:S01]  /*2dc0*/  FFMA.FTZ R4, R5.reuse, R29, -0.16845393180847167969 ;  /* 0xbe2c7f3005047423 */ /* 0x040fe2000001001d */
[----:B------:R-:W-:Y:S01]  /*2dd0*/  IADD3 R9, R36, -R9, RZ ;  /* 0x8000000924097210 */ /* 0x000fe20007ffe0ff */
[----:B------:R-:W-:Y:S01]  /*2de0*/  @!P4 FMUL R14, R14, 16777216 ;  /* 0x4b8000000e0ec820 */ /* 0x000fe20000400000 */
[----:B------:R-:W-:Y:S01]  /*2df0*/  @!P4 FMUL R66, R66, 16777216 ;  /* 0x4b8000004242c820 */ /* 0x000fe20000400000 */
[----:B------:R-:W-:Y:S01]  /*2e00*/  @!P4 FMUL R16, R16, 16777216 ;  /* 0x4b8000001010c820 */ /* 0x000fe20000400000 */
[----:B------:R-:W-:Y:S01]  /*2e10*/  @!P4 FMUL R62, R62, 16777216 ;  /* 0x4b8000003e3ec820 */ /* 0x000fe20000400000 */
[----:B------:R-:W-:Y:S01]  /*2e20*/  @!P4 FMUL R20, R20, 16777216 ;  /* 0x4b8000001414c820 */ /* 0x000fe20000400000 */
[----:B------:R-:W-:Y:S01]  /*2e30*/  @!P4 FMUL R58, R58, 16777216 ;  /* 0x4b8000003a3ac820 */ /* 0x000fe20000400000 */
[----:B------:R-:W-:Y:S01]  /*2e40*/  FFMA.FTZ R4, R5, R4, 0.1716887056827545166 ;  /* 0x3e2fcf2a05047423 */ /* 0x000fe20000010004 */
[----:B------:R-:W-:Y:S01]  /*2e50*/  FSETP.GEU.AND P0, PT, |R124|, 1.175494350822287508e-38, PT ;  /* 0x008000007c00780b */ /* 0x000fe20003f0e200 */
[----:B0-----:R-:W-:-:S02]  /*2e60*/  IMAD R22, R17, R32, RZ ;  /* 0x0000002011167224 */ /* 0x001fc400078e02ff */
[----:B-1----:R-:W-:Y:S01]  /*2e70*/  FMUL R12, R7, R10 ;  /* 0x0000000a070c7220 */ /* 0x002fe20000400000 */
[----:B------:R-:W-:Y:S01]  /*2e80*/  FADD R10, R9, -1 ;  /* 0xbf800000090a7421 */ /* 0x000fe20000000000 */
[C---:B------:R-:W-:Y:S01]  /*2e90*/  FMUL R70, R7.reuse, R70 ;  /* 0x0000004607467220 */ /* 0x040fe20000400000 */
[C---:B------:R-:W-:Y:S01]  /*2ea0*/  FMUL R15, R7.reuse, R14 ;  /* 0x0000000e070f7220 */ /* 0x040fe20000400000 */
[C---:B------:R-:W-:Y:S01]  /*2eb0*/  FMUL R17, R7.reuse, R66 ;  /* 0x0000004207117220 */ /* 0x040fe20000400000 */
[C---:B------:R-:W-:Y:S01]  /*2ec0*/  FMUL R18, R7.reuse, R16 ;  /* 0x0000001007127220 */ /* 0x040fe20000400000 */
[C---:B------:R-:W-:Y:S01]  /*2ed0*/  FMUL R62, R7.reuse, R62 ;  /* 0x0000003e073e7220 */ /* 0x040fe20000400000 */
[C---:B------:R-:W-:Y:S01]  /*2ee0*/  FMUL R23, R7.reuse, R20 ;  /* 0x0000001407177220 */ /* 0x040fe20000400000 */
[----:B------:R-:W-:Y:S01]  /*2ef0*/  FMUL R25, R7, R58 ;  /* 0x0000003a07197220 */ /* 0x000fe20000400000 */
[C---:B------:R-:W-:Y:S01]  /*2f00*/  FFMA.FTZ R4, R5.reuse, R4, -0.17900948226451873779 ;  /* 0xbe374e4305047423 */ /* 0x040fe20000010004 */
[----:B------:R-:W-:Y:S01]  /*2f10*/  FFMA.FTZ R7, R10, R29, -0.16845393180847167969 ;  /* 0xbe2c7f300a077423 */ /* 0x000fe2000001001d */
[----:B------:R-:W-:Y:S01]  /*2f20*/  @P1 FMUL R124, R124, 0.25 ;  /* 0x3e8000007c7c1820 */ /* 0x000fe20000400000 */
[----:B------:R-:W-:Y:S01]  /*2f30*/  FSEL R6, RZ, -23, P3 ;  /* 0xc1b80000ff067808 */ /* 0x000fe20001800000 */
[----:B------:R-:W-:Y:S01]  /*2f40*/  FFMA.FTZ R4, R5, R4, 0.20512372255325317383 ;  /* 0x3e520bf405047423 */ /* 0x000fe20000010004 */
[----:B------:R-:W-:Y:S01]  /*2f50*/  FFMA.FTZ R7, R10, R7, 0.1716887056827545166 ;  /* 0x3e2fcf2a0a077423 */ /* 0x000fe20000010007 */
[----:B------:R-:W-:Y:S01]  /*2f60*/  @!P0 FMUL R124, R124, 16777216 ;  /* 0x4b8000007c7c8820 */ /* 0x000fe20000400000 */
[----:B------:R-:W-:Y:S01]  /*2f70*/  @!P0 FMUL R69, R69, 16777216 ;  /* 0x4b80000045458820 */ /* 0x000fe20000400000 */
[----:B------:R-:W-:Y:S01]  /*2f80*/  FFMA.FTZ R4, R5, R4, -0.24046532809734344482 ;  /* 0xbe763c8b05047423 */ /* 0x000fe20000010004 */
[C---:B------:R-:W-:Y:S01]  /*2f90*/  FFMA.FTZ R7, R10.reuse, R7, -0.17900948226451873779 ;  /* 0xbe374e430a077423 */ /* 0x040fe20000010007 */
[----:B------:R-:W-:Y:S01]  /*2fa0*/  FFMA.FTZ R11, R11, 1.1920928955078125e-07, R6 ;  /* 0x340000000b0b7823 */ /* 0x000fe20000010006 */
[----:B------:R-:W-:Y:S01]  /*2fb0*/  @!P0 FMUL R13, R13, 16777216 ;  /* 0x4b8000000d0d8820 */ /* 0x000fe20000400000 */
[----:B------:R-:W-:Y:S01]  /*2fc0*/  FFMA.FTZ R4, R5, R4, 0.28857114911079406738 ;  /* 0x3e93bf9905047423 */ /* 0x000fe20000010004 */
[C---:B------:R-:W-:Y:S01]  /*2fd0*/  FFMA.FTZ R7, R10.reuse, R7, 0.20512372255325317383 ;  /* 0x3e520bf40a077423 */ /* 0x040fe20000010007 */
[----:B------:R-:W0:Y:S01]  /*2fe0*/  MUFU.RCP R6, R124 ;  /* 0x0000007c00067308 */ /* 0x000e220000001000 */
[----:B------:R-:W-:Y:S01]  /*2ff0*/  @!P0 FMUL R65, R65, 16777216 ;  /* 0x4b80000041418820 */ /* 0x000fe20000400000 */
[----:B------:R-:W-:Y:S01]  /*3000*/  FFMA.FTZ R4, R5, R4, -0.36067417263984680176 ;  /* 0xbeb8aa4905047423 */ /* 0x000fe20000010004 */
[C---:B------:R-:W-:Y:S01]  /*3010*/  FFMA.FTZ R7, R10.reuse, R7, -0.24046532809734344482 ;  /* 0xbe763c8b0a077423 */ /* 0x040fe20000010007 */
[----:B------:R-:W-:Y:S01]  /*3020*/  @!P0 FMUL R19, R19, 16777216 ;  /* 0x4b80000013138820 */ /* 0x000fe20000400000 */
[----:B------:R-:W-:Y:S01]  /*3030*/  @!P0 FMUL R61, R61, 16777216 ;  /* 0x4b8000003d3d8820 */ /* 0x000fe20000400000 */
[----:B------:R-:W-:Y:S01]  /*3040*/  FFMA.FTZ R4, R5, R4, 0.48089820146560668945 ;  /* 0x3ef6384a05047423 */ /* 0x000fe20000010004 */
[C---:B------:R-:W-:Y:S01]  /*3050*/  FFMA.FTZ R7, R10.reuse, R7, 0.28857114911079406738 ;  /* 0x3e93bf990a077423 */ /* 0x040fe20000010007 */
[----:B------:R-:W-:Y:S01]  /*3060*/  @!P0 FMUL R21, R21, 16777216 ;  /* 0x4b80000015158820 */ /* 0x000fe20000400000 */
[----:B------:R-:W-:Y:S01]  /*3070*/  @!P0 FMUL R27, R27, 16777216 ;  /* 0x4b8000001b1b8820 */ /* 0x000fe20000400000 */
[----:B------:R-:W-:Y:S01]  /*3080*/  FFMA.FTZ R4, R5, R4, -0.72134751081466674805 ;  /* 0xbf38aa3b05047423 */ /* 0x000fe20000010004 */
[----:B------:R-:W-:Y:S01]  /*3090*/  FFMA.FTZ R7, R10, R7, -0.36067417263984680176 ;  /* 0xbeb8aa490a077423 */ /* 0x000fe20000010007 */
[----:B------:R-:W-:Y:S01]  /*30a0*/  @!P0 FMUL R57, R57, 16777216 ;  /* 0x4b80000039398820 */ /* 0x000fe20000400000 */
[----:B------:R-:W-:Y:S01]  /*30b0*/  ISETP.GE.U32.AND P1, PT, R34, 0x7f800000, PT ;  /* 0x7f8000002200780c */ /* 0x000fe20003f26070 */
[C---:B------:R-:W-:Y:S01]  /*30c0*/  FMUL R4, R5.reuse, R4 ;  /* 0x0000000405047220 */ /* 0x040fe20000400000 */
[----:B------:R-:W-:Y:S01]  /*30d0*/  FFMA.FTZ R7, R10, R7, 0.48089820146560668945 ;  /* 0x3ef6384a0a077423 */ /* 0x000fe20000010007 */
[----:B------:R-:W-:Y:S01]  /*30e0*/  ISETP.GE.U32.AND P2, PT, R36, 0x7f800000, PT ;  /* 0x7f8000002400780c */ /* 0x000fe20003f46070 */
[C---:B0-----:R-:W-:Y:S01]  /*30f0*/  FMUL R69, R6.reuse, R69 ;  /* 0x0000004506457220 */ /* 0x041fe20000400000 */
[C---:B------:R-:W-:Y:S01]  /*3100*/  FMUL R14, R6.reuse, R13 ;  /* 0x0000000d060e7220 */ /* 0x040fe20000400000 */
[C---:B------:R-:W-:Y:S01]  /*3110*/  FMUL R16, R6.reuse, R65 ;  /* 0x0000004106107220 */ /* 0x040fe20000400000 */
[C---:B------:R-:W-:Y:S01]  /*3120*/  FMUL R19, R6.reuse, R19 ;  /* 0x0000001306137220 */ /* 0x040fe20000400000 */
[C---:B------:R-:W-:Y:S01]  /*3130*/  FMUL R61, R6.reuse, R61 ;  /* 0x0000003d063d7220 */ /* 0x040fe20000400000 */
[C---:B------:R-:W-:Y:S01]  /*3140*/  FMUL R21, R6.reuse, R21 ;  /* 0x0000001506157220 */ /* 0x040fe20000400000 */
[C---:B------:R-:W-:Y:S01]  /*3150*/  FMUL R20, R6.reuse, R27 ;  /* 0x0000001b06147220 */ /* 0x040fe20000400000 */
[C---:B------:R-:W-:Y:S01]  /*3160*/  FMUL R4, R5.reuse, R4 ;  /* 0x0000000405047220 */ /* 0x040fe20000400000 */
[----:B------:R-:W-:Y:S01]  /*3170*/  FMUL R6, R6, R57 ;  /* 0x0000003906067220 */ /* 0x000fe20000400000 */
[----:B------:R-:W-:Y:S01]  /*3180*/  FFMA.FTZ R7, R10, R7, -0.72134751081466674805 ;  /* 0xbf38aa3b0a077423 */ /* 0x000fe20000010007 */
[----:B------:R-:W-:Y:S01]  /*3190*/  LEA R24, R32, R22, 0x1 ;  /* 0x0000001620187211 */ /* 0x000fe200078e08ff */
[----:B------:R-:W-:Y:S01]  /*31a0*/  FFMA.FTZ R9, R5, 1.4426950216293334961, R4 ;  /* 0x3fb8aa3b05097823 */ /* 0x000fe20000010004 */
[----:B------:R-:W-:Y:S01]  /*31b0*/  F2FP.F16.F32.PACK_AB R4, R21, R20 ;  /* 0x000000141504723e */ /* 0x000fe200000000ff */
[----:B------:R-:W-:Y:S01]  /*31c0*/  FMUL R13, R10, R7 ;  /* 0x000000070a0d7220 */ /* 0x000fe20000400000 */
[----:B------:R-:W-:Y:S01]  /*31d0*/  F2FP.F16.F32.PACK_AB R5, R61, R6 ;  /* 0x000000063d05723e */ /* 0x000fe200000000ff */
[----:B------:R-:W0:Y:S01]  /*31e0*/  LDC.64 R20, c[0x0][0x228] ;  /* 0x00008a00ff147b82 */ /* 0x000e220000000a00 */
[----:B------:R-:W-:Y:S01]  /*31f0*/  F2FP.F16.F32.PACK_AB R6, R62, R25 ;  /* 0x000000193e06723e */ /* 0x000fe200000000ff */
[----:B------:R-:W-:Y:S01]  /*3200*/  FMUL R13, R10, R13 ;  /* 0x0000000d0a0d7220 */ /* 0x000fe20000400000 */
[----:B------:R-:W-:Y:S01]  /*3210*/  F2FP.F16.F32.PACK_AB R7, R18, R23 ;  /* 0x000000171207723e */ /* 0x000fe200000000ff */
[----:B------:R-:W-:Y:S01]  /*3220*/  FADD R44, R8, R9 ;  /* 0x00000009082c7221 */ /* 0x000fe20000000000 */
[----:B------:R-:W-:-:S02]  /*3230*/  IMAD R8, R0, UR5, RZ ;  /* 0x0000000500087c24 */ /* 0x000fc4000f8e02ff */
[----:B------:R-:W-:Y:S01]  /*3240*/  FFMA.FTZ R10, R10, 1.4426950216293334961, R13 ;  /* 0x3fb8aa3b0a0a7823 */ /* 0x000fe2000001000d */
[----:B------:R-:W-:Y:S01]  /*3250*/  @P1 IMAD.MOV.U32 R9, RZ, RZ, 0x7f800000 ;  /* 0x7f800000ff091424 */ /* 0x000fe200078e00ff */
[----:B------:R1:W-:Y:S01]  /*3260*/  STSM.16.M88.4 [R30], R4 ;  /* 0x000000041e007844 */ /* 0x0003e20000000200 */
[----:B------:R-:W-:Y:S01]  /*3270*/  USHF.L.U32 UR5, UR4, 0x1, URZ ;  /* 0x0000000104057899 */ /* 0x000fe2000800063f */
[----:B------:R-:W-:Y:S01]  /*3280*/  FADD R45, R11, R10 ;  /* 0x0000000a0b2d7221 */ /* 0x000fe20000000000 */
[----:B------:R-:W-:Y:S01]  /*3290*/  @P1 FFMA.FTZ R44, R34, R9, +INF ;  /* 0x7f800000222c1423 */ /* 0x000fe20000010009 */
[----:B------:R-:W-:Y:S01]  /*32a0*/  IMAD R26, R32, 0x2, R24 ;  /* 0x00000002201a7824 */ /* 0x000fe200078e0218 */
[----:B------:R-:W-:Y:S02]  /*32b0*/  F2FP.F16.F32.PACK_AB R68, R14, R19 ;  /* 0x000000130e44723e */ /* 0x000fe400000000ff */
[----:B------:R-:W-:Y:S02]  /*32c0*/  F2FP.F16.F32.PACK_AB R69, R69, R16 ;  /* 0x000000104545723e */ /* 0x000fe400000000ff */
[----:B------:R-:W-:-:S02]  /*32d0*/  F2FP.F16.F32.PACK_AB R70, R70, R17 ;  /* 0x000000114646723e */ /* 0x000fc400000000ff */
[----:B------:R-:W-:Y:S01]  /*32e0*/  F2FP.F16.F32.PACK_AB R71, R12, R15 ;  /* 0x0000000f0c47723e */ /* 0x000fe200000000ff */
[----:B------:R-:W-:Y:S01]  /*32f0*/  BAR.SYNC.DEFER_BLOCKING 0x0 ;  /* 0x0000000000007b1d */ /* 0x000fe20000010000 */
[----:B------:R-:W-:Y:S02]  /*3300*/  LEA R28, R32, R26, 0x1 ;  /* 0x0000001a201c7211 */ /* 0x000fe400078e08ff */
[----:B------:R-:W-:Y:S01]  /*3310*/  FSETP.NEU.AND P1, PT, R36, RZ, PT ;  /* 0x000000ff2400720b */ /* 0x000fe20003f2d000 */
[----:B-1----:R-:W-:Y:S01]  /*3320*/  IMAD.SHL.U32 R4, R2, 0x10, RZ ;  /* 0x0000001002047824 */ /* 0x002fe200078e00ff */
[----:B------:R-:W-:Y:S01]  /*3330*/  @P2 MOV R7, 0x7f800000 ;  /* 0x7f80000000072802 */ /* 0x000fe20000000f00 */
[----:B------:R-:W-:Y:S01]  /*3340*/  IMAD.SHL.U32 R5, R8, 0x2, RZ ;  /* 0x0000000208057824 */ /* 0x000fe200078e00ff */
[----:B------:R-:W-:Y:S01]  /*3350*/  FSETP.NEU.AND P0, PT, R34, RZ, PT ;  /* 0x000000ff2200720b */ /* 0x000fe20003f0d000 */
[----:B------:R-:W-:Y:S01]  /*3360*/  IMAD R27, R32, 0x2, R28 ;  /* 0x00000002201b7824 */ /* 0x000fe200078e021c */
[----:B------:R-:W-:Y:S01]  /*3370*/  LOP3.LUT R9, R4, 0x7f0, RZ, 0xc0, !PT ;  /* 0x000007f004097812 */ /* 0x000fe200078ec0ff */
[----:B------:R-:W-:Y:S01]  /*3380*/  @P2 FFMA.FTZ R45, R36, R7, +INF ;  /* 0x7f800000242d2423 */ /* 0x000fe20000010007 */
[----:B0-----:R-:W-:Y:S01]  /*3390*/  IADD3 R42, P2, P3, R5, UR5, R20 ;  /* 0x00000005052a7c10 */ /* 0x001fe2000fb5e014 */
[----:B------:R-:W-:Y:S01]  /*33a0*/  UIMAD.WIDE UR4, UR4, 0x2, URZ ;  /* 0x00000002040478a5 */ /* 0x000fe2000f8e023f */
[----:B------:R-:W-:Y:S01]  /*33b0*/  LEA R29, R32, R27, 0x1 ;  /* 0x0000001b201d7211 */ /* 0x000fe200078e08ff */
[----:B------:R-:W-:Y:S01]  /*33c0*/  IMAD.HI R8, R8, 0x2, RZ ;  /* 0x0000000208087827 */ /* 0x000fe200078e02ff */
[----:B------:R-:W-:-:S02]  /*33d0*/  LEA R12, P6, R22, R42, 0x1 ;  /* 0x0000002a160c7211 */ /* 0x000fc400078c08ff */
[----:B------:R-:W-:Y:S02]  /*33e0*/  LEA R25, R32, R29, 0x1 ;  /* 0x0000001d20197211 */ /* 0x000fe400078e08ff */
[----:B------:R-:W-:Y:S01]  /*33f0*/  IADD3.X R48, R8, UR5, R21, P2, P3 ;  /* 0x0000000508307c10 */ /* 0x000fe200097e6415 */
[----:B------:R-:W-:Y:S01]  /*3400*/  ULDC UR4, c[0x0][0x27c] ;  /* 0x00009f0000047ab9 */ /* 0x000fe20000000800 */
[-C--:B------:R-:W-:Y:S01]  /*3410*/  LEA R16, P2, R26, R42.reuse, 0x1 ;  /* 0x0000002a1a107211 */ /* 0x080fe200078408ff */
[----:B------:R-:W-:Y:S01]  /*3420*/  IMAD R31, R32, 0x2, R25 ;  /* 0x00000002201f7824 */ /* 0x000fe200078e0219 */
[-C--:B------:R-:W-:Y:S01]  /*3430*/  LEA R20, P3, R27, R42.reuse, 0x1 ;  /* 0x0000002a1b147211 */ /* 0x080fe200078608ff */
[----:B------:R-:W0:Y:S01]  /*3440*/  LDS.128 R4, [R9+UR10] ;  /* 0x0000000a09047984 */ /* 0x000e220008000c00 */
[----:B------:R-:W-:Y:S01]  /*3450*/  LEA R18, P4, R28, R42, 0x1 ;  /* 0x0000002a1c127211 */ /* 0x000fe200078808ff */
[----:B------:R-:W-:Y:S01]  /*3460*/  UIMAD UR4, UR11, UR4, URZ ;  /* 0x000000040b0472a4 */ /* 0x000fe2000f8e023f */
[----:B------:R-:W-:Y:S01]  /*3470*/  LEA R33, R32, R31, 0x1 ;  /* 0x0000001f20217211 */ /* 0x000fe200078e08ff */
[----:B------:R-:W-:Y:S01]  /*3480*/  BAR.SYNC.DEFER_BLOCKING 0x0 ;  /* 0x0000000000007b1d */ /* 0x000fe20000010000 */
[----:B------:R-:W-:Y:S01]  /*3490*/  LEA.HI.X.SX32 R13, R22, R48, 0x1, P6 ;  /* 0x00000030160d7211 */ /* 0x000fe200030f0eff */
[----:B------:R-:W-:Y:S01]  /*34a0*/  USHF.L.U32 UR6, UR4, 0x2, URZ ;  /* 0x0000000204067899 */ /* 0x000fe2000800063f */
[----:B------:R-:W-:Y:S01]  /*34b0*/  LEA R35, R32, R33, 0x1 ;  /* 0x0000002120237211 */ /* 0x000fe200078e08ff */
[----:B------:R-:W-:Y:S01]  /*34c0*/  UIMAD.WIDE UR4, UR4, 0x4, URZ ;  /* 0x00000004040478a5 */ /* 0x000fe2000f8e023f */
[----:B------:R-:W-:-:S02]  /*34d0*/  LEA R14, P5, R24, R42, 0x1 ;  /* 0x0000002a180e7211 */ /* 0x000fc400078a08ff */
[C---:B------:R-:W-:Y:S02]  /*34e0*/  LEA R37, R32.reuse, R35, 0x1 ;  /* 0x0000002320257211 */ /* 0x040fe400078e08ff */
[----:B------:R-:W-:Y:S02]  /*34f0*/  LEA R22, P6, R29, R42, 0x1 ;  /* 0x0000002a1d167211 */ /* 0x000fe400078c08ff */
[----:B------:R-:W-:Y:S02]  /*3500*/  LEA R39, R32, R37, 0x1 ;  /* 0x0000002520277211 */ /* 0x000fe400078e08ff */
[----:B------:R-:W-:Y:S02]  /*3510*/  LEA.HI.X.SX32 R17, R26, R48, 0x1, P2 ;  /* 0x000000301a117211 */ /* 0x000fe400010f0eff */
[----:B------:R-:W-:Y:S02]  /*3520*/  LEA R41, R32, R39, 0x1 ;  /* 0x0000002720297211 */ /* 0x000fe400078e08ff */
[----:B------:R-:W-:-:S02]  /*3530*/  LEA R26, P2, R31, R42, 0x1 ;  /* 0x0000002a1f1a7211 */ /* 0x000fc400078408ff */
[C---:B------:R-:W-:Y:S02]  /*3540*/  LEA R43, R32.reuse, R41, 0x1 ;  /* 0x00000029202b7211 */ /* 0x040fe400078e08ff */
[-C--:B------:R-:W-:Y:S02]  /*3550*/  LEA.HI.X.SX32 R21, R27, R48.reuse, 0x1, P3 ;  /* 0x000000301b157211 */ /* 0x080fe400018f0eff */
[----:B------:R-:W-:Y:S01]  /*3560*/  LEA R46, R32, R43, 0x1 ;  /* 0x0000002b202e7211 */ /* 0x000fe200078e08ff */
[----:B------:R1:W-:Y:S01]  /*3570*/  STSM.16.M88.4 [R30], R68 ;  /* 0x000000441e007844 */ /* 0x0003e20000000200 */
[-C--:B------:R-:W-:Y:S02]  /*3580*/  LEA.HI.X.SX32 R19, R28, R48.reuse, 0x1, P4 ;  /* 0x000000301c137211 */ /* 0x080fe400020f0eff */
[----:B------:R-:W-:Y:S01]  /*3590*/  LEA.HI.X.SX32 R15, R24, R48, 0x1, P5 ;  /* 0x00000030180f7211 */ /* 0x000fe200028f0eff */
[----:B------:R-:W-:Y:S01]  /*35a0*/  BAR.SYNC.DEFER_BLOCKING 0x0 ;  /* 0x0000000000007b1d */ /* 0x000fe20000010000 */
[----:B------:R-:W-:Y:S01]  /*35b0*/  IMAD R47, R32, 0x2, R46 ;  /* 0x00000002202f7824 */ /* 0x000fe200078e022e */
[----:B------:R-:W-:-:S02]  /*35c0*/  LEA R28, P4, R33, R42, 0x1 ;  /* 0x0000002a211c7211 */ /* 0x000fc400078808ff */
[----:B------:R-:W-:Y:S02]  /*35d0*/  LEA.HI.X.SX32 R23, R29, R48, 0x1, P6 ;  /* 0x000000301d177211 */ /* 0x000fe400030f0eff */
[----:B------:R-:W-:Y:S02]  /*35e0*/  LEA R32, P6, R37, R42, 0x1 ;  /* 0x0000002a25207211 */ /* 0x000fe400078c08ff */
[----:B------:R-:W-:Y:S02]  /*35f0*/  LEA.HI.X.SX32 R27, R31, R48, 0x1, P2 ;  /* 0x000000301f1b7211 */ /* 0x000fe400010f0eff */
[-C--:B------:R-:W-:Y:S02]  /*3600*/  LEA R36, P2, R41, R42.reuse, 0x1 ;  /* 0x0000002a29247211 */ /* 0x080fe400078408ff */
[-C--:B-1----:R-:W-:Y:S02]  /*3610*/  LEA R30, P3, R35, R42.reuse, 0x1 ;  /* 0x0000002a231e7211 */ /* 0x082fe400078608ff */
[----:B------:R-:W-:-:S02]  /*3620*/  LEA R24, P5, R25, R42, 0x1 ;  /* 0x0000002a19187211 */ /* 0x000fc400078a08ff */
[----:B------:R-:W-:Y:S02]  /*3630*/  LEA.HI.X.SX32 R31, R35, R48, 0x1, P3 ;  /* 0x00000030231f7211 */ /* 0x000fe400018f0eff */
[C---:B------:R-:W-:Y:S02]  /*3640*/  LEA R40, P3, R46.reuse, R42, 0x1 ;  /* 0x0000002a2e287211 */ /* 0x040fe400078608ff */
[-C--:B------:R-:W-:Y:S02]  /*3650*/  LEA.HI.X.SX32 R29, R33, R48.reuse, 0x1, P4 ;  /* 0x00000030211d7211 */ /* 0x080fe400020f0eff */
[-C--:B------:R-:W-:Y:S01]  /*3660*/  LEA.HI.X.SX32 R33, R37, R48.reuse, 0x1, P6 ;  /* 0x0000003025217211 */ /* 0x080fe200030f0eff */
[----:B------:R-:W1:Y:S01]  /*3670*/  LDS.128 R8, [R9+UR10] ;  /* 0x0000000a09087984 */ /* 0x000e620008000c00 */
[-C--:B------:R-:W-:Y:S02]  /*3680*/  LEA.HI.X.SX32 R37, R41, R48.reuse, 0x1, P2 ;  /* 0x0000003029257211 */ /* 0x080fe400010f0eff */
[-C--:B------:R-:W-:Y:S01]  /*3690*/  LEA.HI.X.SX32 R25, R25, R48.reuse, 0x1, P5 ;  /* 0x0000003019197211 */ /* 0x080fe200028f0eff */
[----:B0-----:R0:W-:Y:S01]  /*36a0*/  STG.E.U16 desc[UR18][R12.64], R4 ;  /* 0x000000040c007986 */ /* 0x0011e2000c101512 */
[----:B------:R-:W-:-:S02]  /*36b0*/  LEA.HI.X.SX32 R41, R46, R48, 0x1, P3 ;  /* 0x000000302e297211 */ /* 0x000fc400018f0eff */
[-C--:B------:R-:W-:Y:S01]  /*36c0*/  LEA R34, P5, R39, R42.reuse, 0x1 ;  /* 0x0000002a27227211 */ /* 0x080fe200078a08ff */
[----:B------:R2:W-:Y:S01]  /*36d0*/  STG.E.U16 desc[UR18][R14.64], R5 ;  /* 0x000000050e007986 */ /* 0x0005e2000c101512 */
[----:B------:R-:W-:Y:S02]  /*36e0*/  PRMT R46, R7, 0x7632, R46 ;  /* 0x00007632072e7816 */ /* 0x000fe4000000002e */
[-C--:B------:R-:W-:Y:S01]  /*36f0*/  LEA R38, P4, R43, R42.reuse, 0x1 ;  /* 0x0000002a2b267211 */ /* 0x080fe200078808ff */
[----:B------:R3:W-:Y:S01]  /*3700*/  STG.E.U16 desc[UR18][R16.64], R6 ;  /* 0x0000000610007986 */ /* 0x0007e2000c101512 */
[----:B------:R-:W-:Y:S02]  /*3710*/  LEA R42, P6, R47, R42, 0x1 ;  /* 0x0000002a2f2a7211 */ /* 0x000fe400078c08ff */
[----:B------:R-:W-:Y:S01]  /*3720*/  LEA.HI.X.SX32 R35, R39, R48, 0x1, P5 ;  /* 0x0000003027237211 */ /* 0x000fe200028f0eff */
[----:B------:R4:W-:Y:S01]  /*3730*/  STG.E.U16 desc[UR18][R18.64], R7 ;  /* 0x0000000712007986 */ /* 0x0009e2000c101512 */
[----:B0-----:R-:W-:-:S02]  /*3740*/  PRMT R13, R4, 0x7632, R13 ;  /* 0x00007632040d7816 */ /* 0x001fc4000000000d */
[-C--:B------:R-:W-:Y:S02]  /*3750*/  LEA.HI.X.SX32 R39, R43, R48.reuse, 0x1, P4 ;  /* 0x000000302b277211 */ /* 0x080fe400020f0eff */
[----:B--2---:R-:W-:Y:S01]  /*3760*/  PRMT R15, R5, 0x7632, R15 ;  /* 0x00007632050f7816 */ /* 0x004fe2000000000f */
[----:B------:R0:W-:Y:S01]  /*3770*/  STG.E.U16 desc[UR18][R20.64], R13 ;  /* 0x0000000d14007986 */ /* 0x0001e2000c101512 */
[----:B------:R-:W-:Y:S02]  /*3780*/  LEA.HI.X.SX32 R43, R47, R48, 0x1, P6 ;  /* 0x000000302f2b7211 */ /* 0x000fe400030f0eff */
[----:B---3--:R-:W-:Y:S01]  /*3790*/  PRMT R17, R6, 0x7632, R17 ;  /* 0x0000763206117816 */ /* 0x008fe20000000011 */
[----:B------:R-:W-:Y:S01]  /*37a0*/  STG.E.U16 desc[UR18][R22.64], R15 ;  /* 0x0000000f16007986 */ /* 0x000fe2000c101512 */
[----:B------:R-:W-:Y:S01]  /*37b0*/  LOP3.LUT P2, RZ, R2, 0x40, RZ, 0xc0, !PT ;  /* 0x0000004002ff7812 */ /* 0x000fe2000784c0ff */
[----:B----4-:R-:W2:Y:S01]  /*37c0*/  LDC.64 R6, c[0x0][0x230] ;  /* 0x00008c00ff067b82 */ /* 0x010ea20000000a00 */
[----:B------:R-:W-:Y:S01]  /*37d0*/  FSEL R44, R44, -INF , P0 ;  /* 0xff8000002c2c7808 */ /* 0x000fe20000000000 */
[----:B------:R-:W-:Y:S01]  /*37e0*/  STG.E.U16 desc[UR18][R24.64], R17 ;  /* 0x0000001118007986 */ /* 0x000fe2000c101512 */
[----:B------:R-:W-:-:S02]  /*37f0*/  FSEL R4, R45, -INF , P1 ;  /* 0xff8000002d047808 */ /* 0x000fc40000800000 */
[----:B------:R-:W-:Y:S01]  /*3800*/  SHF.L.U32 R2, R2, 0x1, RZ ;  /* 0x0000000102027819 */ /* 0x000fe200000006ff */
[----:B------:R-:W-:Y:S01]  /*3810*/  STG.E.U16 desc[UR18][R26.64], R46 ;  /* 0x0000002e1a007986 */ /* 0x000fe2000c101512 */
[----:B------:R-:W-:Y:S01]  /*3820*/  FFMA R44, R44, 0.69314718246459960938, R127 ;  /* 0x3f3172182c2c7823 */ /* 0x000fe2000000007f */
[----:B------:R-:W-:Y:S01]  /*3830*/  FFMA R45, R4, 0.69314718246459960938, R53 ;  /* 0x3f317218042d7823 */ /* 0x000fe20000000035 */
[----:B------:R-:W-:Y:S02]  /*3840*/  LOP3.LUT R2, R2, 0xf8, RZ, 0xc0, !PT ;  /* 0x000000f802027812 */ /* 0x000fe400078ec0ff */
[----:B-1----:R-:W-:Y:S01]  /*3850*/  PRMT R5, R8, 0x7632, R5 ;  /* 0x0000763208057816 */ /* 0x002fe20000000005 */
[----:B------:R-:W-:Y:S01]  /*3860*/  STG.E.U16 desc[UR18][R28.64], R8 ;  /* 0x000000081c007986 */ /* 0x000fe2000c101512 */
[----:B------:R-:W-:Y:S02]  /*3870*/  PRMT R19, R9, 0x7632, R19 ;  /* 0x0000763209137816 */ /* 0x000fe40000000013 */
[----:B------:R-:W-:Y:S01]  /*3880*/  PRMT R12, R10, 0x7632, R12 ;  /* 0x000076320a0c7816 */ /* 0x000fe2000000000c */
[----:B------:R-:W-:Y:S01]  /*3890*/  STG.E.U16 desc[UR18][R30.64], R9 ;  /* 0x000000091e007986 */ /* 0x000fe2000c101512 */
[----:B0-----:R-:W-:-:S03]  /*38a0*/  PRMT R21, R11, 0x7632, R21 ;  /* 0x000076320b157816 */ /* 0x001fc60000000015 */
[----:B------:R-:W-:Y:S04]  /*38b0*/  STG.E.U16 desc[UR18][R32.64], R10 ;  /* 0x0000000a20007986 */ /* 0x000fe8000c101512 */
[----:B------:R-:W-:Y:S04]  /*38c0*/  STG.E.U16 desc[UR18][R34.64], R11 ;  /* 0x0000000b22007986 */ /* 0x000fe8000c101512 */
[----:B------:R0:W-:Y:S04]  /*38d0*/  STG.E.U16 desc[UR18][R36.64], R5 ;  /* 0x0000000524007986 */ /* 0x0001e8000c101512 */
[----:B------:R1:W-:Y:S04]  /*38e0*/  STG.E.U16 desc[UR18][R38.64], R19 ;  /* 0x0000001326007986 */ /* 0x0003e8000c101512 */
[----:B------:R1:W-:Y:S04]  /*38f0*/  STG.E.U16 desc[UR18][R40.64], R12 ;  /* 0x0000000c28007986 */ /* 0x0003e8000c101512 */
[----:B------:R1:W-:Y:S01]  /*3900*/  STG.E.U16 desc[UR18][R42.64], R21 ;  /* 0x000000152a007986 */ /* 0x0003e2000c101512 */
[C---:B0-----:R-:W-:Y:S01]  /*3910*/  SHF.L.U32 R5, R0.reuse, 0x2, RZ ;  /* 0x0000000200057819 */ /* 0x041fe200000006ff */
[----:B------:R-:W-:Y:S01]  /*3920*/  IMAD.HI R0, R0, 0x4, RZ ;  /* 0x0000000400007827 */ /* 0x000fe200078e02ff */
[----:B------:R-:W-:Y:S02]  /*3930*/  BAR.SYNC.DEFER_BLOCKING 0x0 ;  /* 0x0000000000007b1d */ /* 0x000fe40000010000 */
[----:B--2---:R-:W-:-:S04]  /*3940*/  IADD3 R4, P0, P1, R5, UR6, R6 ;  /* 0x0000000605047c10 */ /* 0x004fc8000f91e006 */
[----:B------:R-:W-:Y:S01]  /*3950*/  IADD3.X R5, R0, UR5, R7, P0, P1 ;  /* 0x0000000500057c10 */ /* 0x000fe200087e2407 */
[----:B------:R1:W-:Y:S01]  /*3960*/  STS.64 [R2+UR10], R44 ;  /* 0x0000002c02007988 */ /* 0x0003e20008000a0a */
[----:B------:R-:W-:Y:S06]  /*3970*/  BAR.SYNC.DEFER_BLOCKING 0x0 ;  /* 0x0000000000007b1d */ /* 0x000fec0000010000 */
[----:B------:R-:W-:Y:S05]  /*3980*/  @P2 EXIT ;  /* 0x000000000000294d */ /* 0x000fea0003800000 */
[----:B------:R-:W0:Y:S04]  /*3990*/  LDS R3, [R3] ;  /* 0x0000000003037984 */ /* 0x000e280000000800 */
[----:B0-----:R-:W-:Y:S01]  /*39a0*/  STG.E desc[UR18][R4.64], R3 ;  /* 0x0000000304007986 */ /* 0x001fe2000c101912 */
[----:B------:R-:W-:Y:S05]  /*39b0*/  EXIT ;  /* 0x000000000000794d */ /* 0x000fea0003800000 */
.L_x_2:
[----:B------:R-:W-:-:S00]  /*39c0*/  BRA `(.L_x_2) ;  /* 0xfffffffc00fc7947 */ /* 0x000fc0000383ffff */
[----:B------:R-:W-:-:S00]  /*39d0*/  NOP ;  /* 0x0000000000007918 */ /* 0x000fc00000000000 */
        /* <DEDUP_REMOVED lines=10> */
.L_x_3:


//--------------------- .nv.global.init           --------------------------
	.section	.nv.global.init,"aw",@progbits
.nv.global.init:
	.type		_$_str,@object
	.size		_$_str,(.L_0 - _$_str)
_$_str:
        /*0000*/ 	.byte	0x5f, 0x5f, 0x43, 0x55, 0x44, 0x41, 0x5f, 0x46, 0x54, 0x5a, 0x00
.L_0:


//--------------------- .nv.shared.attn_fwd       --------------------------
	.section	.nv.shared.attn_fwd,"aw",@nobits
	.sectionflags	@""
	.align	16
	.zero		1024


//--------------------- .nv.shared.reserved.0     --------------------------
	.section	.nv.shared.reserved.0,"aw",@nobits
	.weak		__nv_reservedSMEM_offset_0_alias
	.size		__nv_reservedSMEM_offset_0_alias, 0, 0
	.other		__nv_reservedSMEM_offset_0_alias,@"STO_CUDA_RESERVED_SHARED STV_DEFAULT"
__nv_reservedSMEM_offset_0_alias:
	.zero		0


//--------------------- .nv.constant0.attn_fwd    --------------------------
	.section	.nv.constant0.attn_fwd,"a",@progbits
	.sectionflags	@""
	.align	4
.nv.constant0.attn_fwd:
	.zero		664


//--------------------- SYMBOLS --------------------------

	.type		.nv.reservedSmem.offset0,@object
	.size		.nv.reservedSmem.offset0,0x4
